	.target	sm_90a

	.elftype	@"ET_EXEC"


//--------------------- .note.nv.tkinfo           --------------------------
	.section	.note.nv.tkinfo,"",@"SHT_NOTE"
	.sectionflags	@"SHF_NOTE_NV_TKINFO"
	.tkinfo
        /*0018*/ 	.word	0x00000002
        /*0030*/ 	.string	""
        /*0030*/ 	.string	"ptxas"
        /*0030*/ 	.string	"Cuda compilation tools, release 13.0, V13.0.88"
        /*0030*/ 	.string	"Build cuda_13.0.r13.0/compiler.36424714_0"
        /*0030*/ 	.string	"-arch sm_90a -m 64 "



//--------------------- .note.nv.cuinfo           --------------------------
	.section	.note.nv.cuinfo,"",@"SHT_NOTE"
	.sectionflags	@"SHF_NOTE_NV_CUINFO"
        /*0018*/ 	.short	0x0002
        /*001a*/ 	.short	0x005a
        /*001c*/ 	.short	0x0082
	.zero		2


//--------------------- .nv.info                  --------------------------
	.section	.nv.info,"",@"SHT_CUDA_INFO"
	.align	4


	//----- nvinfo : EIATTR_REGCOUNT
	.align		4
        /*0000*/ 	.byte	0x04, 0x2f
        /*0002*/ 	.short	(.L_15 - .L_14)
	.align		4
.L_14:
        /*0004*/ 	.word	index@(_ZN7cutlass13device_kernelINS_4gemm6kernel13GemmUniversalIN4cute5tupleIJiiiiEEENS1_10collective13CollectiveMmaINS1_34MainloopSm90TmaGmmaWarpSpecializedILi2ENS5_IJNS4_1CILi2EEESB_NSA_ILi1EEEEEENS1_32KernelTmaWarpSpecializedPingpongEEENS5_IJNSA_ILi64EEENSA_ILi256EEENSA_ILi128EEEEEENS_10bfloat16_tENS5_IJlSC_lEEESK_SL_NS4_8TiledMMAINS4_8MMA_AtomIJNS4_4SM904GMMA28MMA_64x256x16_F32BF16BF16_SSILNSP_5MajorE0ELSR_0ELNSP_7ScaleInE1ELSS_1EEEEEENS4_6LayoutINS5_IJSC_SC_SC_EEENS5_IJNSA_ILi0EEESX_SX_EEEEENS5_IJNS4_10UnderscoreES10_S10_EEEEENS4_23SM90_TMA_LOAD_MULTICASTENS4_14ComposedLayoutINS4_7SwizzleILi3ELi4ELi3EEENS4_18smem_ptr_flag_bitsILi16EEENSV_INS5_IJNSA_ILi8EEESG_EEENS5_IJSG_SC_EEEEEEEvNS4_8identityES13_S1D_vS1E_EENS_8epilogue10collective6detail29Sm90TmaWarpSpecializedAdapterINS1H_15DefaultEpilogueISK_SL_SL_NS1G_6thread17LinearCombinationISK_Li1EffLNS1L_9ScaleType4KindE0ELNS_15FloatRoundStyleE2ESK_EENS1_15EpilogueDefaultEEEEEvvEEEEvNT_6ParamsE)
        /*0008*/ 	.word	0x000000a8


	//----- nvinfo : EIATTR_FRAME_SIZE
	.align		4
.L_15:
        /*000c*/ 	.byte	0x04, 0x11
        /*000e*/ 	.short	(.L_17 - .L_16)
	.align		4
.L_16:
        /*0010*/ 	.word	index@(_ZN7cutlass13device_kernelINS_4gemm6kernel13GemmUniversalIN4cute5tupleIJiiiiEEENS1_10collective13CollectiveMmaINS1_34MainloopSm90TmaGmmaWarpSpecializedILi2ENS5_IJNS4_1CILi2EEESB_NSA_ILi1EEEEEENS1_32KernelTmaWarpSpecializedPingpongEEENS5_IJNSA_ILi64EEENSA_ILi256EEENSA_ILi128EEEEEENS_10bfloat16_tENS5_IJlSC_lEEESK_SL_NS4_8TiledMMAINS4_8MMA_AtomIJNS4_4SM904GMMA28MMA_64x256x16_F32BF16BF16_SSILNSP_5MajorE0ELSR_0ELNSP_7ScaleInE1ELSS_1EEEEEENS4_6LayoutINS5_IJSC_SC_SC_EEENS5_IJNSA_ILi0EEESX_SX_EEEEENS5_IJNS4_10UnderscoreES10_S10_EEEEENS4_23SM90_TMA_LOAD_MULTICASTENS4_14ComposedLayoutINS4_7SwizzleILi3ELi4ELi3EEENS4_18smem_ptr_flag_bitsILi16EEENSV_INS5_IJNSA_ILi8EEESG_EEENS5_IJSG_SC_EEEEEEEvNS4_8identityES13_S1D_vS1E_EENS_8epilogue10collective6detail29Sm90TmaWarpSpecializedAdapterINS1H_15DefaultEpilogueISK_SL_SL_NS1G_6thread17LinearCombinationISK_Li1EffLNS1L_9ScaleType4KindE0ELNS_15FloatRoundStyleE2ESK_EENS1_15EpilogueDefaultEEEEEvvEEEEvNT_6ParamsE)
        /*0014*/ 	.word	0x00000000


	//----- nvinfo : EIATTR_MIN_STACK_SIZE
	.align		4
.L_17:
        /*0018*/ 	.byte	0x04, 0x12
        /*001a*/ 	.short	(.L_19 - .L_18)
	.align		4
.L_18:
        /*001c*/ 	.word	index@(_ZN7cutlass13device_kernelINS_4gemm6kernel13GemmUniversalIN4cute5tupleIJiiiiEEENS1_10collective13CollectiveMmaINS1_34MainloopSm90TmaGmmaWarpSpecializedILi2ENS5_IJNS4_1CILi2EEESB_NSA_ILi1EEEEEENS1_32KernelTmaWarpSpecializedPingpongEEENS5_IJNSA_ILi64EEENSA_ILi256EEENSA_ILi128EEEEEENS_10bfloat16_tENS5_IJlSC_lEEESK_SL_NS4_8TiledMMAINS4_8MMA_AtomIJNS4_4SM904GMMA28MMA_64x256x16_F32BF16BF16_SSILNSP_5MajorE0ELSR_0ELNSP_7ScaleInE1ELSS_1EEEEEENS4_6LayoutINS5_IJSC_SC_SC_EEENS5_IJNSA_ILi0EEESX_SX_EEEEENS5_IJNS4_10UnderscoreES10_S10_EEEEENS4_23SM90_TMA_LOAD_MULTICASTENS4_14ComposedLayoutINS4_7SwizzleILi3ELi4ELi3EEENS4_18smem_ptr_flag_bitsILi16EEENSV_INS5_IJNSA_ILi8EEESG_EEENS5_IJSG_SC_EEEEEEEvNS4_8identityES13_S1D_vS1E_EENS_8epilogue10collective6detail29Sm90TmaWarpSpecializedAdapterINS1H_15DefaultEpilogueISK_SL_SL_NS1G_6thread17LinearCombinationISK_Li1EffLNS1L_9ScaleType4KindE0ELNS_15FloatRoundStyleE2ESK_EENS1_15EpilogueDefaultEEEEEvvEEEEvNT_6ParamsE)
        /*0020*/ 	.word	0x00000000
.L_19:


//--------------------- .nv.compat                --------------------------
	.section	.nv.compat,"",@"SHT_CUDA_COMPAT_INFO"
	.align	4
        /*0000*/ 	.byte	0x02, 0x09, 0x01, 0x00, 0x02, 0x02, 0x04, 0x00, 0x02, 0x05, 0x05, 0x00, 0x03, 0x07, 0x01, 0x01
        /*0010*/ 	.byte	0x02, 0x03, 0x01, 0x00, 0x02, 0x06, 0x01, 0x00, 0x04, 0x0b, 0x08, 0x00, 0x00, 0x00, 0x00, 0x00
        /*0020*/ 	.byte	0x00, 0x00, 0x00, 0x00


//--------------------- .nv.info._ZN7cutlass13device_kernelINS_4gemm6kernel13GemmUniversalIN4cute5tupleIJiiiiEEENS1_10collective13CollectiveMmaINS1_34MainloopSm90TmaGmmaWarpSpecializedILi2ENS5_IJNS4_1CILi2EEESB_NSA_ILi1EEEEEENS1_32KernelTmaWarpSpecializedPingpongEEENS5_IJNSA_ILi64EEENSA_ILi256EEENSA_ILi128EEEEEENS_10bfloat16_tENS5_IJlSC_lEEESK_SL_NS4_8TiledMMAINS4_8MMA_AtomIJNS4_4SM904GMMA28MMA_64x256x16_F32BF16BF16_SSILNSP_5MajorE0ELSR_0ELNSP_7ScaleInE1ELSS_1EEEEEENS4_6LayoutINS5_IJSC_SC_SC_EEENS5_IJNSA_ILi0EEESX_SX_EEEEENS5_IJNS4_10UnderscoreES10_S10_EEEEENS4_23SM90_TMA_LOAD_MULTICASTENS4_14ComposedLayoutINS4_7SwizzleILi3ELi4ELi3EEENS4_18smem_ptr_flag_bitsILi16EEENSV_INS5_IJNSA_ILi8EEESG_EEENS5_IJSG_SC_EEEEEEEvNS4_8identityES13_S1D_vS1E_EENS_8epilogue10collective6detail29Sm90TmaWarpSpecializedAdapterINS1H_15DefaultEpilogueISK_SL_SL_NS1G_6thread17LinearCombinationISK_Li1EffLNS1L_9ScaleType4KindE0ELNS_15FloatRoundStyleE2ESK_EENS1_15EpilogueDefaultEEEEEvvEEEEvNT_6ParamsE --------------------------
	.section	.nv.info._ZN7cutlass13device_kernelINS_4gemm6kernel13GemmUniversalIN4cute5tupleIJiiiiEEENS1_10collective13CollectiveMmaINS1_34MainloopSm90TmaGmmaWarpSpecializedILi2ENS5_IJNS4_1CILi2EEESB_NSA_ILi1EEEEEENS1_32KernelTmaWarpSpecializedPingpongEEENS5_IJNSA_ILi64EEENSA_ILi256EEENSA_ILi128EEEEEENS_10bfloat16_tENS5_IJlSC_lEEESK_SL_NS4_8TiledMMAINS4_8MMA_AtomIJNS4_4SM904GMMA28MMA_64x256x16_F32BF16BF16_SSILNSP_5MajorE0ELSR_0ELNSP_7ScaleInE1ELSS_1EEEEEENS4_6LayoutINS5_IJSC_SC_SC_EEENS5_IJNSA_ILi0EEESX_SX_EEEEENS5_IJNS4_10UnderscoreES10_S10_EEEEENS4_23SM90_TMA_LOAD_MULTICASTENS4_14ComposedLayoutINS4_7SwizzleILi3ELi4ELi3EEENS4_18smem_ptr_flag_bitsILi16EEENSV_INS5_IJNSA_ILi8EEESG_EEENS5_IJSG_SC_EEEEEEEvNS4_8identityES13_S1D_vS1E_EENS_8epilogue10collective6detail29Sm90TmaWarpSpecializedAdapterINS1H_15DefaultEpilogueISK_SL_SL_NS1G_6thread17LinearCombinationISK_Li1EffLNS1L_9ScaleType4KindE0ELNS_15FloatRoundStyleE2ESK_EENS1_15EpilogueDefaultEEEEEvvEEEEvNT_6ParamsE,"",@"SHT_CUDA_INFO"
	.sectionflags	@""
	.align	4


	//----- nvinfo : EIATTR_CUDA_API_VERSION
	.align		4
        /*0000*/ 	.byte	0x04, 0x37
        /*0002*/ 	.short	(.L_21 - .L_20)
.L_20:
        /*0004*/ 	.word	0x00000082


	//----- nvinfo : EIATTR_KPARAM_INFO
	.align		4
.L_21:
        /*0008*/ 	.byte	0x04, 0x17
        /*000a*/ 	.short	(.L_23 - .L_22)
.L_22:
        /*000c*/ 	.word	0x00000000
        /*0010*/ 	.short	0x0000
        /*0012*/ 	.short	0x0070
        /*0014*/ 	.byte	0x00, 0xf0, 0x01, 0x10


	//----- nvinfo : EIATTR_SPARSE_MMA_MASK
	.align		4
.L_23:
        /*0018*/ 	.byte	0x03, 0x50
        /*001a*/ 	.short	0x0000


	//----- nvinfo : EIATTR_MAXREG_COUNT
	.align		4
        /*001c*/ 	.byte	0x03, 0x1b
        /*001e*/ 	.short	0x00a8


	//----- nvinfo : EIATTR_NUM_BARRIERS
	.align		4
        /*0020*/ 	.byte	0x02, 0x4c
        /*0022*/ 	.byte	0x01
	.zero		1


	//----- nvinfo : EIATTR_EXTERNS
	.align		4
        /*0024*/ 	.byte	0x04, 0x0f
        /*0026*/ 	.short	(.L_25 - .L_24)


	//   ....[0]....
	.align		4
.L_24:
        /*0028*/ 	.word	index@(__assertfail)


	//----- nvinfo : EIATTR_MERCURY_ISA_VERSION
	.align		4
.L_25:
        /*002c*/ 	.byte	0x03, 0x5f
        /*002e*/ 	.short	0x0101


	//----- nvinfo : EIATTR_INT_WARP_WIDE_INSTR_OFFSETS
	.align		4
        /*0030*/ 	.byte	0x04, 0x31
        /*0032*/ 	.short	(.L_27 - .L_26)


	//   ....[0]....
.L_26:
        /*0034*/ 	.word	0x00000560


	//   ....[1]....
        /*0038*/ 	.word	0x000005c0


	//   ....[2]....
        /*003c*/ 	.word	0x00000650


	//   ....[3]....
        /*0040*/ 	.word	0x00000660


	//   ....[4]....
        /*0044*/ 	.word	0x00000670


	//   ....[5]....
        /*0048*/ 	.word	0x00000690


	//   ....[6]....
        /*004c*/ 	.word	0x000007b0


	//   ....[7]....
        /*0050*/ 	.word	0x000007c0


	//   ....[8]....
        /*0054*/ 	.word	0x00002570


	//----- nvinfo : EIATTR_COOP_GROUP_MASK_REGIDS
	.align		4
.L_27:
        /*0058*/ 	.byte	0x04, 0x29
        /*005a*/ 	.short	(.L_29 - .L_28)


	//   ....[0]....
.L_28:
        /*005c*/ 	.word	0xffffffff


	//   ....[1]....
        /*0060*/ 	.word	0xffffffff


	//   ....[2]....
        /*0064*/ 	.word	0xffffffff


	//   ....[3]....
        /*0068*/ 	.word	0xffffffff


	//   ....[4]....
        /*006c*/ 	.word	0xffffffff


	//   ....[5]....
        /*0070*/ 	.word	0xffffffff


	//   ....[6]....
        /*0074*/ 	.word	0xffffffff


	//----- nvinfo : EIATTR_COOP_GROUP_INSTR_OFFSETS
	.align		4
.L_29:
        /*0078*/ 	.byte	0x04, 0x28
        /*007a*/ 	.short	(.L_31 - .L_30)


	//   ....[0]....
.L_30:
        /*007c*/ 	.word	0x00000060


	//   ....[1]....
        /*0080*/ 	.word	0x00000080


	//   ....[2]....
        /*0084*/ 	.word	0x00000180


	//   ....[3]....
        /*0088*/ 	.word	0x00000370


	//   ....[4]....
        /*008c*/ 	.word	0x000003b0


	//   ....[5]....
        /*0090*/ 	.word	0x000006e0


	//   ....[6]....
        /*0094*/ 	.word	0x00000940


	//----- nvinfo : EIATTR_REG_RECONFIG
	.align		4
.L_31:
        /*0098*/ 	.byte	0x01, 0x54
	.zero		2


	//----- nvinfo : EIATTR_SYSCALL_OFFSETS
	.align		4
        /*009c*/ 	.byte	0x04, 0x46
        /*009e*/ 	.short	(.L_33 - .L_32)


	//   ....[0]....
.L_32:
        /*00a0*/ 	.word	0x00001890


	//----- nvinfo : EIATTR_MBARRIER_INSTR_OFFSETS
	.align		4
.L_33:
        /*00a4*/ 	.byte	0x04, 0x39
        /*00a6*/ 	.short	(.L_35 - .L_34)


	//   ....[0]....
.L_34:
        /*00a8*/ 	.word	0x00000300
        /*00ac*/ 	.word	0x000000ff
        /*00b0*/ 	.word	0x00000000
        /*00b4*/ 	.short	0x0100
        /*00b6*/ 	.byte	0x07
	.zero		1


	//   ....[1]....
        /*00b8*/ 	.word	0x00000310
        /*00bc*/ 	.word	0x000000ff
        /*00c0*/ 	.word	0x00000010
        /*00c4*/ 	.short	0x0100
        /*00c6*/ 	.byte	0x07
	.zero		1


	//   ....[2]....
        /*00c8*/ 	.word	0x00000320
        /*00cc*/ 	.word	0x000000ff
        /*00d0*/ 	.word	0x00000008
        /*00d4*/ 	.short	0x0100
        /*00d6*/ 	.byte	0x07
	.zero		1


	//   ....[3]....
        /*00d8*/ 	.word	0x00000330
        /*00dc*/ 	.word	0x000000ff
        /*00e0*/ 	.word	0x00000018
        /*00e4*/ 	.short	0x0100
        /*00e6*/ 	.byte	0x07
	.zero		1


	//   ....[4]....
        /*00e8*/ 	.word	0x00000800
        /*00ec*/ 	.word	0x000000ff
        /*00f0*/ 	.word	0x00000050
        /*00f4*/ 	.short	0x0100
        /*00f6*/ 	.byte	0x0c
	.zero		1


	//   ....[5]....
        /*00f8*/ 	.word	0x00000860
        /*00fc*/ 	.word	0x000000ff
        /*0100*/ 	.word	0x00000058
        /*0104*/ 	.short	0x0100
        /*0106*/ 	.byte	0x0c
	.zero		1


	//   ....[6]....
        /*0108*/ 	.word	0x00000890
        /*010c*/ 	.word	0x000000ff
        /*0110*/ 	.word	0x00000030
        /*0114*/ 	.short	0x0100
        /*0116*/ 	.byte	0x0d
	.zero		1


	//   ....[7]....
        /*0118*/ 	.word	0x000008d0
        /*011c*/ 	.word	0x000000ff
        /*0120*/ 	.word	0x00000038
        /*0124*/ 	.short	0x0100
        /*0126*/ 	.byte	0x0d
	.zero		1


	//   ....[8]....
        /*0128*/ 	.word	0x000008e0
        /*012c*/ 	.word	0x000000ff
        /*0130*/ 	.word	0x00000040
        /*0134*/ 	.short	0x0100
        /*0136*/ 	.byte	0x0d
	.zero		1


	//   ....[9]....
        /*0138*/ 	.word	0x000008f0
        /*013c*/ 	.word	0x000000ff
        /*0140*/ 	.word	0x00000048
        /*0144*/ 	.short	0x0100
        /*0146*/ 	.byte	0x0d
	.zero		1


	//   ....[10]....
        /*0148*/ 	.word	0x00001770
        /*014c*/ 	.word	0x0000009d
        /*0150*/ 	.word	0x00000000
        /*0154*/ 	.short	0x010a
        /*0156*/ 	.byte	0x2d
	.zero		1


	//   ....[11]....
        /*0158*/ 	.word	0x00001920
        /*015c*/ 	.word	0x00000003
        /*0160*/ 	.word	0x00000000
        /*0164*/ 	.short	0x010a
        /*0166*/ 	.byte	0x3f
	.zero		1


	//   ....[12]....
        /*0168*/ 	.word	0x00001980
        /*016c*/ 	.word	0x00000003
        /*0170*/ 	.word	0x00000000
        /*0174*/ 	.short	0x010a
        /*0176*/ 	.byte	0x3f
	.zero		1


	//   ....[13]....
        /*0178*/ 	.word	0x00001f10
        /*017c*/ 	.word	0x000000ff
        /*0180*/ 	.word	0x00000000
        /*0184*/ 	.short	0x010a
        /*0186*/ 	.byte	0x07
	.zero		1


	//   ....[14]....
        /*0188*/ 	.word	0x00001f50
        /*018c*/ 	.word	0x000000ff
        /*0190*/ 	.word	0x00000000
        /*0194*/ 	.short	0x010a
        /*0196*/ 	.byte	0x07
	.zero		1


	//   ....[15]....
        /*0198*/ 	.word	0x000023f0
        /*019c*/ 	.word	0x00000004
        /*01a0*/ 	.word	0x00000000
        /*01a4*/ 	.short	0x0101
        /*01a6*/ 	.byte	0x3f
	.zero		1


	//   ....[16]....
        /*01a8*/ 	.word	0x000024f0
        /*01ac*/ 	.word	0x0000009e
        /*01b0*/ 	.word	0x00000000
        /*01b4*/ 	.short	0x0101
        /*01b6*/ 	.byte	0x2e
	.zero		1


	//   ....[17]....
        /*01b8*/ 	.word	0x000025f0
        /*01bc*/ 	.word	0x00000000
        /*01c0*/ 	.word	0x00000000
        /*01c4*/ 	.short	0x0101
        /*01c6*/ 	.byte	0x3f
	.zero		1


	//   ....[18]....
        /*01c8*/ 	.word	0x000026b0
        /*01cc*/ 	.word	0x0000009d
        /*01d0*/ 	.word	0x00000010
        /*01d4*/ 	.short	0x010a
        /*01d6*/ 	.byte	0x2d
	.zero		1


	//   ....[19]....
        /*01d8*/ 	.word	0x0000a470
        /*01dc*/ 	.word	0x000000a0
        /*01e0*/ 	.word	0x00000000
        /*01e4*/ 	.short	0x0101
        /*01e6*/ 	.byte	0x2e
	.zero		1


	//   ....[20]....
        /*01e8*/ 	.word	0x0000af70
        /*01ec*/ 	.word	0x00000007
        /*01f0*/ 	.word	0x00000010
        /*01f4*/ 	.short	0x010a
        /*01f6*/ 	.byte	0x3f
	.zero		1


	//   ....[21]....
        /*01f8*/ 	.word	0x0000b410
        /*01fc*/ 	.word	0x00000002
        /*0200*/ 	.word	0x00000058
        /*0204*/ 	.short	0x0101
        /*0206*/ 	.byte	0x3f
	.zero		1


	//   ....[22]....
        /*0208*/ 	.word	0x0000bb90
        /*020c*/ 	.word	0x00000005
        /*0210*/ 	.word	0x00000000
        /*0214*/ 	.short	0x010a
        /*0216*/ 	.byte	0x3f
	.zero		1


	//   ....[23]....
        /*0218*/ 	.word	0x0000bc10
        /*021c*/ 	.word	0x00000003
        /*0220*/ 	.word	0x00000000
        /*0224*/ 	.short	0x010a
        /*0226*/ 	.byte	0x3f
	.zero		1


	//   ....[24]....
        /*0228*/ 	.word	0x0000bc70
        /*022c*/ 	.word	0x0000009f
        /*0230*/ 	.word	0x00000000
        /*0234*/ 	.short	0x010a
        /*0236*/ 	.byte	0x3f
	.zero		1


	//   ....[25]....
        /*0238*/ 	.word	0x0000bcc0
        /*023c*/ 	.word	0x00000003
        /*0240*/ 	.word	0x00000000
        /*0244*/ 	.short	0x010a
        /*0246*/ 	.byte	0x3f
	.zero		1


	//   ....[26]....
        /*0248*/ 	.word	0x0000bd20
        /*024c*/ 	.word	0x00000005
        /*0250*/ 	.word	0x00000000
        /*0254*/ 	.short	0x010a
        /*0256*/ 	.byte	0x3f
	.zero		1


	//   ....[27]....
        /*0258*/ 	.word	0x0000bd70
        /*025c*/ 	.word	0x0000009f
        /*0260*/ 	.word	0x00000010
        /*0264*/ 	.short	0x010a
        /*0266*/ 	.byte	0x3f
	.zero		1


	//   ....[28]....
        /*0268*/ 	.word	0x0000be40
        /*026c*/ 	.word	0x00000007
        /*0270*/ 	.word	0x00000010
        /*0274*/ 	.short	0x010a
        /*0276*/ 	.byte	0x3f
	.zero		1


	//   ....[29]....
        /*0278*/ 	.word	0x0000bf10
        /*027c*/ 	.word	0x00000005
        /*0280*/ 	.word	0x00000000
        /*0284*/ 	.short	0x010a
        /*0286*/ 	.byte	0x3f
	.zero		1


	//----- nvinfo : EIATTR_NUM_MBARRIERS
	.align		4
.L_35:
        /*0288*/ 	.byte	0x03, 0x38
        /*028a*/ 	.short	0x000a


	//----- nvinfo : EIATTR_EXIT_INSTR_OFFSETS
	.align		4
        /*028c*/ 	.byte	0x04, 0x1c
        /*028e*/ 	.short	(.L_37 - .L_36)


	//   ....[0]....
.L_36:
        /*0290*/ 	.word	0x00001450


	//   ....[1]....
        /*0294*/ 	.word	0x000014b0


	//   ....[2]....
        /*0298*/ 	.word	0x0000ab80


	//   ....[3]....
        /*029c*/ 	.word	0x0000abb0


	//   ....[4]....
        /*02a0*/ 	.word	0x0000bc60


	//----- nvinfo : EIATTR_MAX_THREADS
	.align		4
.L_37:
        /*02a4*/ 	.byte	0x04, 0x05
        /*02a6*/ 	.short	(.L_39 - .L_38)
.L_38:
        /*02a8*/ 	.word	0x00000180
        /*02ac*/ 	.word	0x00000001
        /*02b0*/ 	.word	0x00000001


	//----- nvinfo : EIATTR_CRS_STACK_SIZE
	.align		4
.L_39:
        /*02b4*/ 	.byte	0x04, 0x1e
        /*02b6*/ 	.short	(.L_41 - .L_40)
.L_40:
        /*02b8*/ 	.word	0x00000000


	//----- nvinfo : EIATTR_CBANK_PARAM_SIZE
	.align		4
.L_41:
        /*02bc*/ 	.byte	0x03, 0x19
        /*02be*/ 	.short	0x0470


	//----- nvinfo : EIATTR_PARAM_CBANK
	.align		4
        /*02c0*/ 	.byte	0x04, 0x0a
        /*02c2*/ 	.short	(.L_43 - .L_42)
	.align		4
.L_42:
        /*02c4*/ 	.word	index@(.nv.constant0._ZN7cutlass13device_kernelINS_4gemm6kernel13GemmUniversalIN4cute5tupleIJiiiiEEENS1_10collective13CollectiveMmaINS1_34MainloopSm90TmaGmmaWarpSpecializedILi2ENS5_IJNS4_1CILi2EEESB_NSA_ILi1EEEEEENS1_32KernelTmaWarpSpecializedPingpongEEENS5_IJNSA_ILi64EEENSA_ILi256EEENSA_ILi128EEEEEENS_10bfloat16_tENS5_IJlSC_lEEESK_SL_NS4_8TiledMMAINS4_8MMA_AtomIJNS4_4SM904GMMA28MMA_64x256x16_F32BF16BF16_SSILNSP_5MajorE0ELSR_0ELNSP_7ScaleInE1ELSS_1EEEEEENS4_6LayoutINS5_IJSC_SC_SC_EEENS5_IJNSA_ILi0EEESX_SX_EEEEENS5_IJNS4_10UnderscoreES10_S10_EEEEENS4_23SM90_TMA_LOAD_MULTICASTENS4_14ComposedLayoutINS4_7SwizzleILi3ELi4ELi3EEENS4_18smem_ptr_flag_bitsILi16EEENSV_INS5_IJNSA_ILi8EEESG_EEENS5_IJSG_SC_EEEEEEEvNS4_8identityES13_S1D_vS1E_EENS_8epilogue10collective6detail29Sm90TmaWarpSpecializedAdapterINS1H_15DefaultEpilogueISK_SL_SL_NS1G_6thread17LinearCombinationISK_Li1EffLNS1L_9ScaleType4KindE0ELNS_15FloatRoundStyleE2ESK_EENS1_15EpilogueDefaultEEEEEvvEEEEvNT_6ParamsE)
        /*02c8*/ 	.short	0x0210
        /*02ca*/ 	.short	0x0470


	//----- nvinfo : EIATTR_SW_WAR
	.align		4
.L_43:
        /*02cc*/ 	.byte	0x04, 0x36
        /*02ce*/ 	.short	(.L_45 - .L_44)
.L_44:
        /*02d0*/ 	.word	0x00000008
.L_45:


//--------------------- .nv.callgraph             --------------------------
	.section	.nv.callgraph,"",@"SHT_CUDA_CALLGRAPH"
	.align	4
	.sectionentsize	8
	.align		4
        /*0000*/ 	.word	0x00000000
	.align		4
        /*0004*/ 	.word	0xffffffff
	.align		4
        /*0008*/ 	.word	index@(_ZN7cutlass13device_kernelINS_4gemm6kernel13GemmUniversalIN4cute5tupleIJiiiiEEENS1_10collective13CollectiveMmaINS1_34MainloopSm90TmaGmmaWarpSpecializedILi2ENS5_IJNS4_1CILi2EEESB_NSA_ILi1EEEEEENS1_32KernelTmaWarpSpecializedPingpongEEENS5_IJNSA_ILi64EEENSA_ILi256EEENSA_ILi128EEEEEENS_10bfloat16_tENS5_IJlSC_lEEESK_SL_NS4_8TiledMMAINS4_8MMA_AtomIJNS4_4SM904GMMA28MMA_64x256x16_F32BF16BF16_SSILNSP_5MajorE0ELSR_0ELNSP_7ScaleInE1ELSS_1EEEEEENS4_6LayoutINS5_IJSC_SC_SC_EEENS5_IJNSA_ILi0EEESX_SX_EEEEENS5_IJNS4_10UnderscoreES10_S10_EEEEENS4_23SM90_TMA_LOAD_MULTICASTENS4_14ComposedLayoutINS4_7SwizzleILi3ELi4ELi3EEENS4_18smem_ptr_flag_bitsILi16EEENSV_INS5_IJNSA_ILi8EEESG_EEENS5_IJSG_SC_EEEEEEEvNS4_8identityES13_S1D_vS1E_EENS_8epilogue10collective6detail29Sm90TmaWarpSpecializedAdapterINS1H_15DefaultEpilogueISK_SL_SL_NS1G_6thread17LinearCombinationISK_Li1EffLNS1L_9ScaleType4KindE0ELNS_15FloatRoundStyleE2ESK_EENS1_15EpilogueDefaultEEEEEvvEEEEvNT_6ParamsE)
	.align		4
        /*000c*/ 	.word	index@(__assertfail)
	.align		4
        /*0010*/ 	.word	0x00000000
	.align		4
        /*0014*/ 	.word	0xfffffffe
	.align		4
        /*0018*/ 	.word	0x00000000
	.align		4
        /*001c*/ 	.word	0xfffffffd
	.align		4
        /*0020*/ 	.word	0x00000000
	.align		4
        /*0024*/ 	.word	0xfffffffc


//--------------------- .nv.constant4             --------------------------
	.section	.nv.constant4,"a",@progbits
	.align	8
	.align		8
.nv.constant4:
        /*0000*/ 	.dword	__assertfail
	.align		8
        /*0008*/ 	.dword	__unnamed_1
	.align		8
        /*0010*/ 	.dword	_ZN40_INTERNAL_b98b790b_4_k_cu_fda2e1ac_282234cuda3std3__45__cpo5beginE
	.align		8
        /*0018*/ 	.dword	_ZN40_INTERNAL_b98b790b_4_k_cu_fda2e1ac_282234cuda3std3__45__cpo3endE
	.align		8
        /*0020*/ 	.dword	_ZN40_INTERNAL_b98b790b_4_k_cu_fda2e1ac_282234cuda3std3__45__cpo6cbeginE
	.align		8
        /*0028*/ 	.dword	_ZN40_INTERNAL_b98b790b_4_k_cu_fda2e1ac_282234cuda3std3__45__cpo4cendE
	.align		8
        /*0030*/ 	.dword	_ZN40_INTERNAL_b98b790b_4_k_cu_fda2e1ac_282234cuda3std3__442_GLOBAL__N__b98b790b_4_k_cu_fda2e1ac_282236ignoreE
	.align		8
        /*0038*/ 	.dword	_ZN40_INTERNAL_b98b790b_4_k_cu_fda2e1ac_282234cuda3std3__419piecewise_constructE
	.align		8
        /*0040*/ 	.dword	_ZN40_INTERNAL_b98b790b_4_k_cu_fda2e1ac_282234cuda3std3__48in_placeE
	.align		8
        /*0048*/ 	.dword	_ZN40_INTERNAL_b98b790b_4_k_cu_fda2e1ac_282234cuda3std6ranges3__45__cpo4swapE
	.align		8
        /*0050*/ 	.dword	_ZN40_INTERNAL_b98b790b_4_k_cu_fda2e1ac_282234cuda3std6ranges3__45__cpo9iter_moveE
	.align		8
        /*0058*/ 	.dword	_ZN40_INTERNAL_b98b790b_4_k_cu_fda2e1ac_282234cute7productE
	.align		8
        /*0060*/ 	.dword	_ZN40_INTERNAL_b98b790b_4_k_cu_fda2e1ac_282234cute1_E
	.align		8
        /*0068*/ 	.dword	$str$22
	.align		8
        /*0070*/ 	.dword	$str$23


//--------------------- .text._ZN7cutlass13device_kernelINS_4gemm6kernel13GemmUniversalIN4cute5tupleIJiiiiEEENS1_10collective13CollectiveMmaINS1_34MainloopSm90TmaGmmaWarpSpecializedILi2ENS5_IJNS4_1CILi2EEESB_NSA_ILi1EEEEEENS1_32KernelTmaWarpSpecializedPingpongEEENS5_IJNSA_ILi64EEENSA_ILi256EEENSA_ILi128EEEEEENS_10bfloat16_tENS5_IJlSC_lEEESK_SL_NS4_8TiledMMAINS4_8MMA_AtomIJNS4_4SM904GMMA28MMA_64x256x16_F32BF16BF16_SSILNSP_5MajorE0ELSR_0ELNSP_7ScaleInE1ELSS_1EEEEEENS4_6LayoutINS5_IJSC_SC_SC_EEENS5_IJNSA_ILi0EEESX_SX_EEEEENS5_IJNS4_10UnderscoreES10_S10_EEEEENS4_23SM90_TMA_LOAD_MULTICASTENS4_14ComposedLayoutINS4_7SwizzleILi3ELi4ELi3EEENS4_18smem_ptr_flag_bitsILi16EEENSV_INS5_IJNSA_ILi8EEESG_EEENS5_IJSG_SC_EEEEEEEvNS4_8identityES13_S1D_vS1E_EENS_8epilogue10collective6detail29Sm90TmaWarpSpecializedAdapterINS1H_15DefaultEpilogueISK_SL_SL_NS1G_6thread17LinearCombinationISK_Li1EffLNS1L_9ScaleType4KindE0ELNS_15FloatRoundStyleE2ESK_EENS1_15EpilogueDefaultEEEEEvvEEEEvNT_6ParamsE --------------------------
	.section	.text._ZN7cutlass13device_kernelINS_4gemm6kernel13GemmUniversalIN4cute5tupleIJiiiiEEENS1_10collective13CollectiveMmaINS1_34MainloopSm90TmaGmmaWarpSpecializedILi2ENS5_IJNS4_1CILi2EEESB_NSA_ILi1EEEEEENS1_32KernelTmaWarpSpecializedPingpongEEENS5_IJNSA_ILi64EEENSA_ILi256EEENSA_ILi128EEEEEENS_10bfloat16_tENS5_IJlSC_lEEESK_SL_NS4_8TiledMMAINS4_8MMA_AtomIJNS4_4SM904GMMA28MMA_64x256x16_F32BF16BF16_SSILNSP_5MajorE0ELSR_0ELNSP_7ScaleInE1ELSS_1EEEEEENS4_6LayoutINS5_IJSC_SC_SC_EEENS5_IJNSA_ILi0EEESX_SX_EEEEENS5_IJNS4_10UnderscoreES10_S10_EEEEENS4_23SM90_TMA_LOAD_MULTICASTENS4_14ComposedLayoutINS4_7SwizzleILi3ELi4ELi3EEENS4_18smem_ptr_flag_bitsILi16EEENSV_INS5_IJNSA_ILi8EEESG_EEENS5_IJSG_SC_EEEEEEEvNS4_8identityES13_S1D_vS1E_EENS_8epilogue10collective6detail29Sm90TmaWarpSpecializedAdapterINS1H_15DefaultEpilogueISK_SL_SL_NS1G_6thread17LinearCombinationISK_Li1EffLNS1L_9ScaleType4KindE0ELNS_15FloatRoundStyleE2ESK_EENS1_15EpilogueDefaultEEEEEvvEEEEvNT_6ParamsE,"ax",@progbits
	.align	128
.text._ZN7cutlass13device_kernelINS_4gemm6kernel13GemmUniversalIN4cute5tupleIJiiiiEEENS1_10collective13CollectiveMmaINS1_34MainloopSm90TmaGmmaWarpSpecializedILi2ENS5_IJNS4_1CILi2EEESB_NSA_ILi1EEEEEENS1_32KernelTmaWarpSpecializedPingpongEEENS5_IJNSA_ILi64EEENSA_ILi256EEENSA_ILi128EEEEEENS_10bfloat16_tENS5_IJlSC_lEEESK_SL_NS4_8TiledMMAINS4_8MMA_AtomIJNS4_4SM904GMMA28MMA_64x256x16_F32BF16BF16_SSILNSP_5MajorE0ELSR_0ELNSP_7ScaleInE1ELSS_1EEEEEENS4_6LayoutINS5_IJSC_SC_SC_EEENS5_IJNSA_ILi0EEESX_SX_EEEEENS5_IJNS4_10UnderscoreES10_S10_EEEEENS4_23SM90_TMA_LOAD_MULTICASTENS4_14ComposedLayoutINS4_7SwizzleILi3ELi4ELi3EEENS4_18smem_ptr_flag_bitsILi16EEENSV_INS5_IJNSA_ILi8EEESG_EEENS5_IJSG_SC_EEEEEEEvNS4_8identityES13_S1D_vS1E_EENS_8epilogue10collective6detail29Sm90TmaWarpSpecializedAdapterINS1H_15DefaultEpilogueISK_SL_SL_NS1G_6thread17LinearCombinationISK_Li1EffLNS1L_9ScaleType4KindE0ELNS_15FloatRoundStyleE2ESK_EENS1_15EpilogueDefaultEEEEEvvEEEEvNT_6ParamsE:
        .type           _ZN7cutlass13device_kernelINS_4gemm6kernel13GemmUniversalIN4cute5tupleIJiiiiEEENS1_10collective13CollectiveMmaINS1_34MainloopSm90TmaGmmaWarpSpecializedILi2ENS5_IJNS4_1CILi2EEESB_NSA_ILi1EEEEEENS1_32KernelTmaWarpSpecializedPingpongEEENS5_IJNSA_ILi64EEENSA_ILi256EEENSA_ILi128EEEEEENS_10bfloat16_tENS5_IJlSC_lEEESK_SL_NS4_8TiledMMAINS4_8MMA_AtomIJNS4_4SM904GMMA28MMA_64x256x16_F32BF16BF16_SSILNSP_5MajorE0ELSR_0ELNSP_7ScaleInE1ELSS_1EEEEEENS4_6LayoutINS5_IJSC_SC_SC_EEENS5_IJNSA_ILi0EEESX_SX_EEEEENS5_IJNS4_10UnderscoreES10_S10_EEEEENS4_23SM90_TMA_LOAD_MULTICASTENS4_14ComposedLayoutINS4_7SwizzleILi3ELi4ELi3EEENS4_18smem_ptr_flag_bitsILi16EEENSV_INS5_IJNSA_ILi8EEESG_EEENS5_IJSG_SC_EEEEEEEvNS4_8identityES13_S1D_vS1E_EENS_8epilogue10collective6detail29Sm90TmaWarpSpecializedAdapterINS1H_15DefaultEpilogueISK_SL_SL_NS1G_6thread17LinearCombinationISK_Li1EffLNS1L_9ScaleType4KindE0ELNS_15FloatRoundStyleE2ESK_EENS1_15EpilogueDefaultEEEEEvvEEEEvNT_6ParamsE,@function
        .size           _ZN7cutlass13device_kernelINS_4gemm6kernel13GemmUniversalIN4cute5tupleIJiiiiEEENS1_10collective13CollectiveMmaINS1_34MainloopSm90TmaGmmaWarpSpecializedILi2ENS5_IJNS4_1CILi2EEESB_NSA_ILi1EEEEEENS1_32KernelTmaWarpSpecializedPingpongEEENS5_IJNSA_ILi64EEENSA_ILi256EEENSA_ILi128EEEEEENS_10bfloat16_tENS5_IJlSC_lEEESK_SL_NS4_8TiledMMAINS4_8MMA_AtomIJNS4_4SM904GMMA28MMA_64x256x16_F32BF16BF16_SSILNSP_5MajorE0ELSR_0ELNSP_7ScaleInE1ELSS_1EEEEEENS4_6LayoutINS5_IJSC_SC_SC_EEENS5_IJNSA_ILi0EEESX_SX_EEEEENS5_IJNS4_10UnderscoreES10_S10_EEEEENS4_23SM90_TMA_LOAD_MULTICASTENS4_14ComposedLayoutINS4_7SwizzleILi3ELi4ELi3EEENS4_18smem_ptr_flag_bitsILi16EEENSV_INS5_IJNSA_ILi8EEESG_EEENS5_IJSG_SC_EEEEEEEvNS4_8identityES13_S1D_vS1E_EENS_8epilogue10collective6detail29Sm90TmaWarpSpecializedAdapterINS1H_15DefaultEpilogueISK_SL_SL_NS1G_6thread17LinearCombinationISK_Li1EffLNS1L_9ScaleType4KindE0ELNS_15FloatRoundStyleE2ESK_EENS1_15EpilogueDefaultEEEEEvvEEEEvNT_6ParamsE,(.L_x_324 - _ZN7cutlass13device_kernelINS_4gemm6kernel13GemmUniversalIN4cute5tupleIJiiiiEEENS1_10collective13CollectiveMmaINS1_34MainloopSm90TmaGmmaWarpSpecializedILi2ENS5_IJNS4_1CILi2EEESB_NSA_ILi1EEEEEENS1_32KernelTmaWarpSpecializedPingpongEEENS5_IJNSA_ILi64EEENSA_ILi256EEENSA_ILi128EEEEEENS_10bfloat16_tENS5_IJlSC_lEEESK_SL_NS4_8TiledMMAINS4_8MMA_AtomIJNS4_4SM904GMMA28MMA_64x256x16_F32BF16BF16_SSILNSP_5MajorE0ELSR_0ELNSP_7ScaleInE1ELSS_1EEEEEENS4_6LayoutINS5_IJSC_SC_SC_EEENS5_IJNSA_ILi0EEESX_SX_EEEEENS5_IJNS4_10UnderscoreES10_S10_EEEEENS4_23SM90_TMA_LOAD_MULTICASTENS4_14ComposedLayoutINS4_7SwizzleILi3ELi4ELi3EEENS4_18smem_ptr_flag_bitsILi16EEENSV_INS5_IJNSA_ILi8EEESG_EEENS5_IJSG_SC_EEEEEEEvNS4_8identityES13_S1D_vS1E_EENS_8epilogue10collective6detail29Sm90TmaWarpSpecializedAdapterINS1H_15DefaultEpilogueISK_SL_SL_NS1G_6thread17LinearCombinationISK_Li1EffLNS1L_9ScaleType4KindE0ELNS_15FloatRoundStyleE2ESK_EENS1_15EpilogueDefaultEEEEEvvEEEEvNT_6ParamsE)
        .other          _ZN7cutlass13device_kernelINS_4gemm6kernel13GemmUniversalIN4cute5tupleIJiiiiEEENS1_10collective13CollectiveMmaINS1_34MainloopSm90TmaGmmaWarpSpecializedILi2ENS5_IJNS4_1CILi2EEESB_NSA_ILi1EEEEEENS1_32KernelTmaWarpSpecializedPingpongEEENS5_IJNSA_ILi64EEENSA_ILi256EEENSA_ILi128EEEEEENS_10bfloat16_tENS5_IJlSC_lEEESK_SL_NS4_8TiledMMAINS4_8MMA_AtomIJNS4_4SM904GMMA28MMA_64x256x16_F32BF16BF16_SSILNSP_5MajorE0ELSR_0ELNSP_7ScaleInE1ELSS_1EEEEEENS4_6LayoutINS5_IJSC_SC_SC_EEENS5_IJNSA_ILi0EEESX_SX_EEEEENS5_IJNS4_10UnderscoreES10_S10_EEEEENS4_23SM90_TMA_LOAD_MULTICASTENS4_14ComposedLayoutINS4_7SwizzleILi3ELi4ELi3EEENS4_18smem_ptr_flag_bitsILi16EEENSV_INS5_IJNSA_ILi8EEESG_EEENS5_IJSG_SC_EEEEEEEvNS4_8identityES13_S1D_vS1E_EENS_8epilogue10collective6detail29Sm90TmaWarpSpecializedAdapterINS1H_15DefaultEpilogueISK_SL_SL_NS1G_6thread17LinearCombinationISK_Li1EffLNS1L_9ScaleType4KindE0ELNS_15FloatRoundStyleE2ESK_EENS1_15EpilogueDefaultEEEEEvvEEEEvNT_6ParamsE,@"STO_CUDA_ENTRY STV_DEFAULT"
_ZN7cutlass13device_kernelINS_4gemm6kernel13GemmUniversalIN4cute5tupleIJiiiiEEENS1_10collective13CollectiveMmaINS1_34MainloopSm90TmaGmmaWarpSpecializedILi2ENS5_IJNS4_1CILi2EEESB_NSA_ILi1EEEEEENS1_32KernelTmaWarpSpecializedPingpongEEENS5_IJNSA_ILi64EEENSA_ILi256EEENSA_ILi128EEEEEENS_10bfloat16_tENS5_IJlSC_lEEESK_SL_NS4_8TiledMMAINS4_8MMA_AtomIJNS4_4SM904GMMA28MMA_64x256x16_F32BF16BF16_SSILNSP_5MajorE0ELSR_0ELNSP_7ScaleInE1ELSS_1EEEEEENS4_6LayoutINS5_IJSC_SC_SC_EEENS5_IJNSA_ILi0EEESX_SX_EEEEENS5_IJNS4_10UnderscoreES10_S10_EEEEENS4_23SM90_TMA_LOAD_MULTICASTENS4_14ComposedLayoutINS4_7SwizzleILi3ELi4ELi3EEENS4_18smem_ptr_flag_bitsILi16EEENSV_INS5_IJNSA_ILi8EEESG_EEENS5_IJSG_SC_EEEEEEEvNS4_8identityES13_S1D_vS1E_EENS_8epilogue10collective6detail29Sm90TmaWarpSpecializedAdapterINS1H_15DefaultEpilogueISK_SL_SL_NS1G_6thread17LinearCombinationISK_Li1EffLNS1L_9ScaleType4KindE0ELNS_15FloatRoundStyleE2ESK_EENS1_15EpilogueDefaultEEEEEvvEEEEvNT_6ParamsE:
[----:B------:R-:W0:Y:S01]  /*0000*/  LDC R1, c[0x0][0x28] ;  /* 0x00000a00ff017b82 */ /* 0x000e220000000800 */
[----:B------:R-:W1:Y:S01]  /*0010*/  S2R R0, SR_TID.X ;  /* 0x0000000000007919 */ /* 0x000e620000002100 */
[----:B------:R-:W-:Y:S01]  /*0020*/  ELECT P0, URZ, PT ;  /* 0x00000000003f782f */ /* 0x000fe20003800000 */
[----:B------:R-:W-:Y:S01]  /*0030*/  BSSY B0, `(.L_x_0) ;  /* 0x0000014000007945 */ /* 0x000fe20003800000 */
[--C-:B-1----:R-:W-:Y:S02]  /*0040*/  SHF.R.U32.HI R2, RZ, 0x5, R0.reuse ;  /* 0x00000005ff027819 */ /* 0x102fe40000011600 */
[----:B------:R-:W-:-:S03]  /*0050*/  SHF.R.U32.HI R4, RZ, 0x7, R0 ;  /* 0x00000007ff047819 */ /* 0x000fc60000011600 */
[----:B------:R-:W1:Y:S02]  /*0060*/  SHFL.IDX PT, R3, R2, RZ, 0x1f ;  /* 0x00001fff02037589 */ /* 0x000e6400000e0000 */
[----:B-1----:R-:W-:Y:S02]  /*0070*/  R2UR UR6, R3 ;  /* 0x00000000030672ca */ /* 0x002fe400000e0000 */
[----:B------:R1:W2:Y:S11]  /*0080*/  SHFL.IDX PT, R3, R4, RZ, 0x1f ;  /* 0x00001fff04037589 */ /* 0x0002b600000e0000 */
[----:B------:R-:W-:-:S02]  /*0090*/  USHF.R.S32.HI UR4, URZ, 0x1f, UR6 ;  /* 0x0000001f3f047899 */ /* 0x000fc40008011406 */
[----:B------:R-:W-:Y:S02]  /*00a0*/  ISETP.NE.OR P0, PT, RZ, UR6, !P0 ;  /* 0x00000006ff007c0c */ /* 0x000fe4000c705670 */
[----:B------:R-:W-:-:S04]  /*00b0*/  ULEA.HI UR4, UR4, UR6, URZ, 0x2 ;  /* 0x0000000604047291 */ /* 0x000fc8000f8f103f */
[----:B------:R-:W-:-:S04]  /*00c0*/  ULOP3.LUT UR4, UR4, 0xfffffffc, URZ, 0xc0, !UPT ;  /* 0xfffffffc04047892 */ /* 0x000fc8000f8ec03f */
[----:B------:R-:W-:-:S03]  /*00d0*/  UIADD3 UR6, UR6, -UR4, URZ ;  /* 0x8000000406067290 */ /* 0x000fc6000fffe03f */
[----:B012---:R-:W-:Y:S09]  /*00e0*/  @P0 BRA `(.L_x_1) ;  /* 0x0000000000200947 */ /* 0x007ff20003800000 */
[----:B------:R-:W-:Y:S02]  /*00f0*/  ULDC.64 UR4, c[0x0][0x198] ;  /* 0x0000660000047ab9 */ /* 0x000fe40000000a00 */
[----:B------:R-:W-:Y:S02]  /*0100*/  UIADD3 UR8, UP0, UR4, 0xf0, URZ ;  /* 0x000000f004087890 */ /* 0x000fe4000ff1e03f */
[----:B------:R-:W-:Y:S02]  /*0110*/  UIADD3 UR4, UP1, UR4, 0x1f0, URZ ;  /* 0x000001f004047890 */ /* 0x000fe4000ff3e03f */
[----:B------:R-:W-:Y:S02]  /*0120*/  UIADD3.X UR9, URZ, UR5, URZ, UP0, !UPT ;  /* 0x000000053f097290 */ /* 0x000fe400087fe43f */
[----:B------:R-:W-:-:S07]  /*0130*/  UIADD3.X UR5, URZ, UR5, URZ, UP1, !UPT ;  /* 0x000000053f057290 */ /* 0x000fce0008ffe43f */
[----:B------:R0:W-:Y:S02]  /*0140*/  UTMACCTL.PF [UR8] ;  /* 0x00000000080079b9 */ /* 0x0001e40008040000 */
[----:B------:R0:W-:Y:S02]  /*0150*/  UTMACCTL.PF [UR4] ;  /* 0x00000000040079b9 */ /* 0x0001e40008040000 */
[----:B0-----:R-:W-:Y:S01]  /*0160*/  NOP ;  /* 0x0000000000007918 */ /* 0x001fe20000000000 */
.L_x_1:
[----:B------:R-:W-:Y:S05]  /*0170*/  BSYNC B0 ;  /* 0x0000000000007941 */ /* 0x000fea0003800000 */
.L_x_0:
[----:B------:R-:W0:Y:S01]  /*0180*/  SHFL.IDX PT, R5, R2, RZ, 0x1f ;  /* 0x00001fff02057589 */ /* 0x000e2200000e0000 */
[----:B------:R-:W-:Y:S01]  /*0190*/  R2UR UR19, R3 ;  /* 0x00000000031372ca */ /* 0x000fe200000e0000 */
[----:B------:R-:W-:-:S04]  /*01a0*/  UISETP.NE.AND UP0, UPT, UR6, 0x3, UPT ;  /* 0x000000030600788c */ /* 0x000fc8000bf05270 */
[----:B------:R-:W-:-:S08]  /*01b0*/  UISETP.EQ.OR UP0, UPT, UR6, URZ, !UP0 ;  /* 0x0000003f0600728c */ /* 0x000fd0000c702670 */
[----:B------:R-:W-:Y:S02]  /*01c0*/  UIADD3 UR14, UR19, -0x1, URZ ;  /* 0xffffffff130e7890 */ /* 0x000fe4000fffe03f */
[----:B------:R-:W-:Y:S02]  /*01d0*/  UISETP.EQ.AND UP0, UPT, UR19, URZ, UP0 ;  /* 0x0000003f1300728c */ /* 0x000fe40008702270 */
[----:B------:R-:W-:Y:S02]  /*01e0*/  UISETP.GE.U32.AND UP1, UPT, UR14, 0x2, UPT ;  /* 0x000000020e00788c */ /* 0x000fe4000bf26070 */
[----:B------:R-:W-:Y:S01]  /*01f0*/  USEL UR42, URZ, 0x1, !UP0 ;  /* 0x000000013f2a7887 */ /* 0x000fe2000c000000 */
[----:B0-----:R-:W-:-:S03]  /*0200*/  ISETP.NE.AND P0, PT, R5, RZ, PT ;  /* 0x000000ff0500720c */ /* 0x001fc60003f05270 */
[----:B------:R-:W-:-:S10]  /*0210*/  USEL UR42, UR42, 0x2, UP1 ;  /* 0x000000022a2a7887 */ /* 0x000fd40008800000 */
[----:B------:R-:W-:Y:S05]  /*0220*/  @P0 BRA `(.L_x_2) ;  /* 0x0000000000480947 */ /* 0x000fea0003800000 */
[----:B------:R-:W0:Y:S01]  /*0230*/  S2UR UR7, SR_CgaCtaId ;  /* 0x00000000000779c3 */ /* 0x000e220000008800 */
[----:B------:R-:W-:Y:S01]  /*0240*/  UMOV UR4, 0x400 ;  /* 0x0000040000047882 */ /* 0x000fe20000000000 */
[----:B------:R-:W-:Y:S01]  /*0250*/  UMOV UR5, 0x1 ;  /* 0x0000000100057882 */ /* 0x000fe20000000000 */
[----:B------:R-:W-:Y:S01]  /*0260*/  UMOV UR8, 0x3 ;  /* 0x0000000300087882 */ /* 0x000fe20000000000 */
[----:B------:R-:W-:Y:S01]  /*0270*/  ELECT P0, URZ, PT ;  /* 0x00000000003f782f */ /* 0x000fe20003800000 */
[----:B------:R-:W-:-:S04]  /*0280*/  UIADD3 UR8, -UR8, 0x100000, URZ ;  /* 0x0010000008087890 */ /* 0x000fc8000fffe13f */
[----:B------:R-:W-:Y:S02]  /*0290*/  USHF.L.U32 UR9, UR8, 0xb, URZ ;  /* 0x0000000b08097899 */ /* 0x000fe4000800063f */
[----:B------:R-:W-:Y:S02]  /*02a0*/  USHF.L.U32 UR8, UR8, 0x1, URZ ;  /* 0x0000000108087899 */ /* 0x000fe4000800063f */
[----:B0-----:R-:W-:Y:S02]  /*02b0*/  ULEA UR7, UR7, UR4, 0x18 ;  /* 0x0000000407077291 */ /* 0x001fe4000f8ec03f */
[----:B------:R-:W-:-:S04]  /*02c0*/  UIADD3 UR4, -UR5, 0x100000, URZ ;  /* 0x0010000005047890 */ /* 0x000fc8000fffe13f */
[----:B------:R-:W-:Y:S02]  /*02d0*/  USHF.L.U32 UR5, UR4, 0xb, URZ ;  /* 0x0000000b04057899 */ /* 0x000fe4000800063f */
[----:B------:R-:W-:Y:S01]  /*02e0*/  USHF.L.U32 UR4, UR4, 0x1, URZ ;  /* 0x0000000104047899 */ /* 0x000fe2000800063f */
[----:B------:R-:W0:Y:S11]  /*02f0*/  FENCE.VIEW.ASYNC.S ;  /* 0x00000000000073c6 */ /* 0x000e360000000000 */
[----:B0-----:R0:W1:Y:S01]  /*0300*/  SYNCS.EXCH.64 URZ, [UR7], UR4 ;  /* 0x00000004073f75b2 */ /* 0x0010620008000100 */
[----:B------:R0:W2:Y:S01]  /*0310*/  SYNCS.EXCH.64 URZ, [UR7+0x10], UR8 ;  /* 0x00001008073f75b2 */ /* 0x0000a20008000100 */
[----:B------:R0:W3:Y:S01]  /*0320*/  SYNCS.EXCH.64 URZ, [UR7+0x8], UR4 ;  /* 0x00000804073f75b2 */ /* 0x0000e20008000100 */
[----:B------:R0:W4:Y:S01]  /*0330*/  SYNCS.EXCH.64 URZ, [UR7+0x18], UR8 ;  /* 0x00001808073f75b2 */ /* 0x0001220008000100 */
[----:B------:R-:W-:Y:S01]  /*0340*/  NOP ;  /* 0x0000000000007918 */ /* 0x000fe20000000000 */
.L_x_2:
[----:B------:R-:W5:Y:S01]  /*0350*/  S2UR UR15, SR_CTAID.X ;  /* 0x00000000000f79c3 */ /* 0x000f620000002500 */
[----:B------:R-:W-:Y:S01]  /*0360*/  SHF.R.S32.HI R3, RZ, 0x1f, R0 ;  /* 0x0000001fff037819 */ /* 0x000fe20000011400 */
[----:B------:R-:W1:Y:S01]  /*0370*/  SHFL.IDX PT, R8, R2, RZ, 0x1f ;  /* 0x00001fff02087589 */ /* 0x000e6200000e0000 */
[----:B0-----:R-:W-:Y:S01]  /*0380*/  ULDC UR4, c[0x0][0x150] ;  /* 0x0000540000047ab9 */ /* 0x001fe20000000800 */
[----:B------:R-:W-:Y:S02]  /*0390*/  ELECT P0, URZ, PT ;  /* 0x00000000003f782f */ /* 0x000fe40003800000 */
[----:B------:R-:W-:Y:S01]  /*03a0*/  LEA.HI R3, R3, R0, RZ, 0x7 ;  /* 0x0000000003037211 */ /* 0x000fe200078f38ff */
[----:B------:R0:W2:Y:S01]  /*03b0*/  SHFL.IDX PT, R9, R2, RZ, 0x1f ;  /* 0x00001fff02097589 */ /* 0x0000a200000e0000 */
[----:B------:R-:W-:Y:S01]  /*03c0*/  ELECT P1, URZ, PT ;  /* 0x00000000003f782f */ /* 0x000fe20003820000 */
[----:B------:R-:W3:Y:S01]  /*03d0*/  S2UR UR8, SR_CTAID.Y ;  /* 0x00000000000879c3 */ /* 0x000ee20000002600 */
[----:B------:R-:W-:Y:S01]  /*03e0*/  LOP3.LUT R3, R3, 0xffffff80, RZ, 0xc0, !PT ;  /* 0xffffff8003037812 */ /* 0x000fe200078ec0ff */
[----:B------:R-:W-:Y:S01]  /*03f0*/  ULDC UR7, c[0x0][0x144] ;  /* 0x0000510000077ab9 */ /* 0x000fe20000000800 */
[----:B------:R-:W-:Y:S01]  /*0400*/  UMOV UR18, 0x80 ;  /* 0x0000008000127882 */ /* 0x000fe20000000000 */
[----:B------:R-:W-:Y:S01]  /*0410*/  NOP ;  /* 0x0000000000007918 */ /* 0x000fe20000000000 */
[----:B------:R-:W-:Y:S01]  /*0420*/  NOP ;  /* 0x0000000000007918 */ /* 0x000fe20000000000 */
[----:B------:R-:W-:Y:S01]  /*0430*/  IMAD.IADD R3, R0, 0x1, -R3 ;  /* 0x0000000100037824 */ /* 0x000fe200078e0a03 */
[----:B0-----:R-:W-:Y:S01]  /*0440*/  SHF.R.S32.HI R2, RZ, 0x1f, R5 ;  /* 0x0000001fff027819 */ /* 0x001fe20000011405 */
[----:B------:R-:W-:Y:S01]  /*0450*/  ULDC UR17, c[0x0][0x148] ;  /* 0x0000520000117ab9 */ /* 0x000fe20000000800 */
[----:B------:R-:W-:Y:S01]  /*0460*/  IMAD.MOV.U32 R152, RZ, RZ, 0x1 ;  /* 0x00000001ff987424 */ /* 0x000fe200078e00ff */
[----:B------:R-:W-:-:S02]  /*0470*/  ISETP.NE.AND P2, PT, RZ, UR19, PT ;  /* 0x00000013ff007c0c */ /* 0x000fc4000bf45270 */
[----:B------:R-:W-:Y:S02]  /*0480*/  SHF.R.S32.HI R6, RZ, 0x1f, R3 ;  /* 0x0000001fff067819 */ /* 0x000fe40000011403 */
[----:B------:R-:W-:Y:S02]  /*0490*/  LEA.HI R2, R2, R5, RZ, 0x2 ;  /* 0x0000000502027211 */ /* 0x000fe400078f10ff */
[----:B-----5:R-:W-:Y:S02]  /*04a0*/  I2FP.F32.U32 R10, UR15 ;  /* 0x0000000f000a7c45 */ /* 0x020fe40008201000 */
[----:B------:R-:W-:Y:S02]  /*04b0*/  LEA.HI R7, R6, R3, RZ, 0x3 ;  /* 0x0000000306077211 */ /* 0x000fe400078f18ff */
[----:B-1----:R-:W-:Y:S01]  /*04c0*/  ISETP.NE.OR P0, PT, R8, RZ, !P0 ;  /* 0x000000ff0800720c */ /* 0x002fe20004705670 */
[----:B------:R-:W-:Y:S01]  /*04d0*/  FMUL R10, R10, UR4 ;  /* 0x000000040a0a7c20 */ /* 0x000fe20008400000 */
[--C-:B------:R-:W-:Y:S01]  /*04e0*/  SHF.R.S32.HI R8, RZ, 0x3, R7.reuse ;  /* 0x00000003ff087819 */ /* 0x100fe20000011407 */
[----:B------:R-:W-:Y:S01]  /*04f0*/  ULDC UR4, c[0x0][0x154] ;  /* 0x0000550000047ab9 */ /* 0x000fe20000000800 */
[----:B------:R-:W-:-:S02]  /*0500*/  SHF.R.S32.HI R7, RZ, 0x1f, R7 ;  /* 0x0000001fff077819 */ /* 0x000fc40000011407 */
[----:B--2---:R-:W-:Y:S01]  /*0510*/  ISETP.NE.OR P1, PT, R9, RZ, !P1 ;  /* 0x000000ff0900720c */ /* 0x004fe20004f25670 */
[----:B------:R-:W0:Y:S01]  /*0520*/  F2I.U32.TRUNC.NTZ R10, R10 ;  /* 0x0000000a000a7305 */ /* 0x000e22000020f000 */
[----:B------:R-:W-:Y:S02]  /*0530*/  LEA.HI R7, R7, R8, RZ, 0x2 ;  /* 0x0000000807077211 */ /* 0x000fe400078f10ff */
[----:B---3--:R-:W-:Y:S02]  /*0540*/  I2FP.F32.U32 R9, UR8 ;  /* 0x0000000800097c45 */ /* 0x008fe40008201000 */
[----:B------:R-:W-:Y:S01]  /*0550*/  LOP3.LUT R7, R7, 0xfffffffc, RZ, 0xc0, !PT ;  /* 0xfffffffc07077812 */ /* 0x000fe200078ec0ff */
[----:B------:R-:W-:Y:S01]  /*0560*/  VOTEU.ALL UP0, P0 ;  /* 0x00000000003f7886 */ /* 0x000fe20000000000 */
[----:B------:R-:W-:Y:S01]  /*0570*/  LOP3.LUT R2, R2, 0x3ffffffc, RZ, 0xc0, !PT ;  /* 0x3ffffffc02027812 */ /* 0x000fe200078ec0ff */
[----:B------:R-:W-:Y:S02]  /*0580*/  FMUL R9, R9, UR4 ;  /* 0x0000000409097c20 */ /* 0x000fe40008400000 */
[----:B------:R-:W-:Y:S01]  /*0590*/  IMAD.IADD R7, R8, 0x1, -R7 ;  /* 0x0000000108077824 */ /* 0x000fe200078e0a07 */
[----:B------:R-:W1:Y:S01]  /*05a0*/  @!UP0 S2UR UR11, SR_CgaCtaId ;  /* 0x00000000000b89c3 */ /* 0x000e620000008800 */
[----:B------:R-:W-:Y:S01]  /*05b0*/  IMAD.IADD R2, R5, 0x1, -R2 ;  /* 0x0000000105027824 */ /* 0x000fe200078e0a02 */
[----:B------:R-:W-:Y:S01]  /*05c0*/  VOTEU.ALL UP1, P1 ;  /* 0x00000000003f7886 */ /* 0x000fe20000820000 */
[----:B------:R-:W2:Y:S01]  /*05d0*/  F2I.U32.TRUNC.NTZ R9, R9 ;  /* 0x0000000900097305 */ /* 0x000ea2000020f000 */
[----:B0-----:R-:W-:Y:S01]  /*05e0*/  R2UR UR4, R10 ;  /* 0x000000000a0472ca */ /* 0x001fe200000e0000 */
[----:B------:R-:W-:Y:S01]  /*05f0*/  IMAD R2, R2, 0x4, R7 ;  /* 0x0000000402027824 */ /* 0x000fe200078e0207 */
[----:B------:R-:W-:Y:S01]  /*0600*/  @!UP0 UMOV UR10, 0x400 ;  /* 0x00000400000a8882 */ /* 0x000fe20000000000 */
[----:B------:R-:W-:Y:S01]  /*0610*/  @!UP1 UMOV UR13, 0x400 ;  /* 0x00000400000d9882 */ /* 0x000fe20000000000 */
[----:B------:R-:W0:Y:S01]  /*0620*/  @!UP1 S2UR UR16, SR_CgaCtaId ;  /* 0x00000000001099c3 */ /* 0x000e220000008800 */
[C---:B------:R-:W-:Y:S01]  /*0630*/  IMAD.SHL.U32 R153, R2.reuse, 0x4, RZ ;  /* 0x0000000402997824 */ /* 0x040fe200078e00ff */
[C---:B------:R-:W-:Y:S01]  /*0640*/  LEA.HI R5, R2.reuse, R2, RZ, 0x1 ;  /* 0x0000000202057211 */ /* 0x040fe200078f08ff */
[----:B------:R-:W-:Y:S01]  /*0650*/  VOTEU.ALL UP2, P1 ;  /* 0x00000000003f7886 */ /* 0x000fe20000840000 */
[----:B------:R-:W-:Y:S01]  /*0660*/  VOTEU.ALL UP3, P1 ;  /* 0x00000000003f7886 */ /* 0x000fe20000860000 */
[----:B------:R-:W-:Y:S01]  /*0670*/  VOTEU.ALL UP4, P1 ;  /* 0x00000000003f7886 */ /* 0x000fe20000880000 */
[----:B------:R-:W-:Y:S01]  /*0680*/  LOP3.LUT R5, R5, 0xfffffffe, RZ, 0xc0, !PT ;  /* 0xfffffffe05057812 */ /* 0x000fe200078ec0ff */
[----:B------:R-:W-:Y:S01]  /*0690*/  VOTEU.ALL UP5, P1 ;  /* 0x00000000003f7886 */ /* 0x000fe200008a0000 */
[C---:B------:R-:W-:Y:S01]  /*06a0*/  LOP3.LUT R153, R2.reuse, 0xc, R153, 0x78, !PT ;  /* 0x0000000c02997812 */ /* 0x040fe200078e7899 */
[----:B------:R-:W-:Y:S01]  /*06b0*/  UIADD3 UR4, -UR4, URZ, URZ ;  /* 0x0000003f04047290 */ /* 0x000fe2000fffe13f */
[----:B--2---:R-:W-:Y:S01]  /*06c0*/  R2UR UR9, R9 ;  /* 0x00000000090972ca */ /* 0x004fe200000e0000 */
[----:B------:R-:W-:Y:S01]  /*06d0*/  IMAD.IADD R5, R2, 0x1, -R5 ;  /* 0x0000000102057824 */ /* 0x000fe200078e0a05 */
[----:B------:R2:W3:Y:S01]  /*06e0*/  SHFL.IDX PT, R7, R4, RZ, 0x1f ;  /* 0x00001fff04077589 */ /* 0x0004e200000e0000 */
[----:B------:R-:W-:-:S03]  /*06f0*/  UIMAD UR7, UR7, UR4, UR15 ;  /* 0x00000004070772a4 */ /* 0x000fc6000f8e020f */
[----:B------:R-:W-:Y:S01]  /*0700*/  UMOV UR4, 0x20 ;  /* 0x0000002000047882 */ /* 0x000fe20000000000 */
[----:B-1----:R-:W-:Y:S02]  /*0710*/  @!UP0 ULEA UR12, UR11, UR10, 0x18 ;  /* 0x0000000a0b0c8291 */ /* 0x002fe4000f8ec03f */
[----:B------:R-:W-:Y:S01]  /*0720*/  ISETP.NE.AND P3, PT, R5, UR7, PT ;  /* 0x0000000705007c0c */ /* 0x000fe2000bf65270 */
[----:B------:R-:W-:-:S04]  /*0730*/  @!UP0 UIADD3 UR4, -UR4, 0x100000, URZ ;  /* 0x0010000004048890 */ /* 0x000fc8000fffe13f */
[----:B------:R-:W-:Y:S02]  /*0740*/  @!UP0 USHF.L.U32 UR5, UR4, 0xb, URZ ;  /* 0x0000000b04058899 */ /* 0x000fe4000800063f */
[----:B------:R-:W-:Y:S01]  /*0750*/  @!UP0 USHF.L.U32 UR4, UR4, 0x1, URZ ;  /* 0x0000000104048899 */ /* 0x000fe2000800063f */
[----:B------:R-:W1:Y:S01]  /*0760*/  LDC R5, c[0x0][0x140] ;  /* 0x00005000ff057b82 */ /* 0x000e620000000800 */
[----:B------:R-:W-:-:S04]  /*0770*/  @!UP1 UIADD3 UR10, -UR18, 0x100000, URZ ;  /* 0x00100000120a9890 */ /* 0x000fc8000fffe13f */
[----:B------:R-:W-:Y:S02]  /*0780*/  @!UP1 USHF.L.U32 UR11, UR10, 0xb, URZ ;  /* 0x0000000b0a0b9899 */ /* 0x000fe4000800063f */
[----:B------:R-:W-:Y:S02]  /*0790*/  @!UP1 USHF.L.U32 UR10, UR10, 0x1, URZ ;  /* 0x000000010a0a9899 */ /* 0x000fe4000800063f */
[----:B0-----:R-:W-:Y:S01]  /*07a0*/  @!UP1 ULEA UR13, UR16, UR13, 0x18 ;  /* 0x0000000d100d9291 */ /* 0x001fe2000f8ec03f */
[----:B------:R-:W-:Y:S01]  /*07b0*/  VOTEU.ALL UP0, P0 ;  /* 0x00000000003f7886 */ /* 0x000fe20000000000 */
[----:B------:R-:W-:Y:S01]  /*07c0*/  VOTEU.ALL UP1, P0 ;  /* 0x00000000003f7886 */ /* 0x000fe20000020000 */
[----:B------:R-:W-:Y:S01]  /*07d0*/  UIADD3 UR9, -UR9, URZ, URZ ;  /* 0x0000003f09097290 */ /* 0x000fe2000fffe13f */
[----:B------:R-:W-:Y:S01]  /*07e0*/  LOP3.LUT P0, RZ, R3, 0x7, RZ, 0xc0, !PT ;  /* 0x0000000703ff7812 */ /* 0x000fe2000780c0ff */
[----:B------:R-:W0:Y:S02]  /*07f0*/  FENCE.VIEW.ASYNC.S ;  /* 0x00000000000073c6 */ /* 0x000e240000000000 */
[----:B0-----:R-:W0:Y:S01]  /*0800*/  @!UP0 SYNCS.EXCH.64 URZ, [UR12+0x50], UR4 ;  /* 0x000050040c3f85b2 */ /* 0x001e220008000100 */
[----:B------:R-:W-:-:S02]  /*0810*/  @P3 LEA.HI R2, R153, R153, RZ, 0x1 ;  /* 0x0000009999023211 */ /* 0x000fc400078f08ff */
[----:B------:R-:W-:Y:S02]  /*0820*/  ISETP.LT.U32.AND P0, PT, R153, 0x4, !P0 ;  /* 0x000000049900780c */ /* 0x000fe40004701070 */
[----:B------:R-:W-:Y:S02]  /*0830*/  @P3 SHF.R.S32.HI R2, RZ, 0x1, R2 ;  /* 0x00000001ff023819 */ /* 0x000fe40000011402 */
[----:B-1----:R-:W-:Y:S02]  /*0840*/  ISETP.EQ.U32.AND P1, PT, R5, 0x1, PT ;  /* 0x000000010500780c */ /* 0x002fe40003f22070 */
[----:B------:R-:W-:Y:S01]  /*0850*/  SEL R5, RZ, 0x1, !P0 ;  /* 0x00000001ff057807 */ /* 0x000fe20004000000 */
[----:B------:R1:W0:Y:S01]  /*0860*/  @!UP1 SYNCS.EXCH.64 URZ, [UR12+0x58], UR4 ;  /* 0x000058040c3f95b2 */ /* 0x0002220008000100 */
[----:B------:R-:W-:Y:S01]  /*0870*/  NOP ;  /* 0x0000000000007918 */ /* 0x000fe20000000000 */
[----:B-1----:R-:W-:Y:S01]  /*0880*/  UIMAD UR4, UR17, UR9, UR8 ;  /* 0x00000009110472a4 */ /* 0x002fe2000f8e0208 */
[----:B------:R2:W1:Y:S05]  /*0890*/  @!UP2 SYNCS.EXCH.64 URZ, [UR13+0x30], UR10 ;  /* 0x0000300a0d3fa5b2 */ /* 0x00046a0008000100 */
[----:B------:R-:W-:-:S04]  /*08a0*/  @P3 ISETP.NE.AND P4, PT, R2, UR4, PT ;  /* 0x0000000402003c0c */ /* 0x000fc8000bf85270 */
[----:B------:R-:W-:-:S04]  /*08b0*/  @P3 SEL R152, RZ, 0x1, P4 ;  /* 0x00000001ff983807 */ /* 0x000fc80002000000 */
[----:B------:R-:W-:Y:S01]  /*08c0*/  LOP3.LUT R152, R152, R5, RZ, 0xc0, !PT ;  /* 0x0000000598987212 */ /* 0x000fe200078ec0ff */
[----:B------:R2:W0:Y:S01]  /*08d0*/  @!UP3 SYNCS.EXCH.64 URZ, [UR13+0x38], UR10 ;  /* 0x0000380a0d3fb5b2 */ /* 0x0004220008000100 */
[----:B------:R2:W0:Y:S01]  /*08e0*/  @!UP4 SYNCS.EXCH.64 URZ, [UR13+0x40], UR10 ;  /* 0x0000400a0d3fc5b2 */ /* 0x0004220008000100 */
[----:B------:R2:W0:Y:S01]  /*08f0*/  @!UP5 SYNCS.EXCH.64 URZ, [UR13+0x48], UR10 ;  /* 0x0000480a0d3fd5b2 */ /* 0x0004220008000100 */
[----:B------:R-:W-:Y:S01]  /*0900*/  NOP ;  /* 0x0000000000007918 */ /* 0x000fe20000000000 */
[----:B--23--:R-:W-:Y:S05]  /*0910*/  @!P1 BRA `(.L_x_3) ;  /* 0x0000000000089947 */ /* 0x00cfea0003800000 */
[----:B01--4-:R-:W-:Y:S01]  /*0920*/  UCGABAR_ARV ;  /* 0x00000000000079c7 */ /* 0x013fe20008000000 */
[----:B------:R-:W-:Y:S05]  /*0930*/  BRA `(.L_x_4) ;  /* 0x0000000000047947 */ /* 0x000fea0003800000 */
.L_x_3:
[----:B01--4-:R-:W-:Y:S01]  /*0940*/  NOP ;  /* 0x0000000000007918 */ /* 0x013fe20000000000 */
.L_x_4:
[----:B------:R-:W-:Y:S01]  /*0950*/  ULDC.64 UR4, c[0x0][0x598] ;  /* 0x0001660000047ab9 */ /* 0x000fe20000000a00 */
[----:B------:R-:W-:Y:S01]  /*0960*/  ULDC.64 UR50, c[0x0][0x208] ;  /* 0x0000820000327ab9 */ /* 0x000fe20000000a00 */
[----:B------:R-:W-:-:S04]  /*0970*/  ISETP.NE.U32.AND P0, PT, RZ, UR4, PT ;  /* 0x00000004ff007c0c */ /* 0x000fc8000bf05070 */
[----:B------:R-:W-:-:S13]  /*0980*/  ISETP.NE.AND.EX P0, PT, RZ, UR5, PT, P0 ;  /* 0x00000005ff007c0c */ /* 0x000fda000bf05300 */
[----:B------:R-:W-:Y:S05]  /*0990*/  @!P0 BRA `(.L_x_5) ;  /* 0x00000000001c8947 */ /* 0x000fea0003800000 */
[----:B------:R-:W0:Y:S02]  /*09a0*/  LDC.64 R4, c[0x0][0x598] ;  /* 0x00016600ff047b82 */ /* 0x000e240000000a00 */
[----:B0-----:R-:W2:Y:S02]  /*09b0*/  LDG.E.64 R4, desc[UR50][R4.64] ;  /* 0x0000003204047981 */ /* 0x001ea4000c1e1b00 */
[----:B--2---:R-:W-:-:S04]  /*09c0*/  ISETP.NE.U32.AND P0, PT, R4, RZ, PT ;  /* 0x000000ff0400720c */ /* 0x004fc80003f05070 */
[----:B------:R-:W-:-:S13]  /*09d0*/  ISETP.NE.AND.EX P0, PT, R5, RZ, PT, P0 ;  /* 0x000000ff0500720c */ /* 0x000fda0003f05300 */
[----:B------:R-:W-:Y:S05]  /*09e0*/  @!P0 BRA `(.L_x_5) ;  /* 0x0000000000088947 */ /* 0x000fea0003800000 */
[----:B------:R0:W5:Y:S01]  /*09f0*/  LD.E R23, desc[UR50][R4.64] ;  /* 0x0000003204177980 */ /* 0x000162000c101900 */
[----:B------:R-:W-:Y:S05]  /*0a00*/  BRA `(.L_x_6) ;  /* 0x0000000000247947 */ /* 0x000fea0003800000 */
.L_x_5:
[----:B------:R-:W-:Y:S02]  /*0a10*/  ULDC.64 UR4, c[0x0][0x588] ;  /* 0x0001620000047ab9 */ /* 0x000fe40000000a00 */
[----:B------:R-:W-:-:S04]  /*0a20*/  ISETP.NE.U32.AND P0, PT, RZ, UR4, PT ;  /* 0x00000004ff007c0c */ /* 0x000fc8000bf05070 */
[----:B------:R-:W-:-:S13]  /*0a30*/  ISETP.NE.AND.EX P0, PT, RZ, UR5, PT, P0 ;  /* 0x00000005ff007c0c */ /* 0x000fda000bf05300 */
[----:B------:R-:W-:Y:S05]  /*0a40*/  @!P0 BRA `(.L_x_7) ;  /* 0x00000000000c8947 */ /* 0x000fea0003800000 */
[----:B------:R-:W0:Y:S02]  /*0a50*/  LDC.64 R4, c[0x0][0x588] ;  /* 0x00016200ff047b82 */ /* 0x000e240000000a00 */
[----:B0-----:R1:W5:Y:S01]  /*0a60*/  LDG.E R23, desc[UR50][R4.64] ;  /* 0x0000003204177981 */ /* 0x001362000c1e1900 */
[----:B------:R-:W-:Y:S05]  /*0a70*/  BRA `(.L_x_6) ;  /* 0x0000000000087947 */ /* 0x000fea0003800000 */
.L_x_7:
[----:B------:R-:W-:Y:S02]  /*0a80*/  ULDC UR4, c[0x0][0x580] ;  /* 0x0001600000047ab9 */ /* 0x000fe40000000800 */
[----:B------:R-:W-:-:S07]  /*0a90*/  IMAD.U32 R23, RZ, RZ, UR4 ;  /* 0x00000004ff177e24 */ /* 0x000fce000f8e00ff */
.L_x_6:
[----:B------:R-:W-:Y:S02]  /*0aa0*/  ULDC.64 UR4, c[0x0][0x5a0] ;  /* 0x0001680000047ab9 */ /* 0x000fe40000000a00 */
[----:B------:R-:W-:-:S04]  /*0ab0*/  ISETP.NE.U32.AND P0, PT, RZ, UR4, PT ;  /* 0x00000004ff007c0c */ /* 0x000fc8000bf05070 */
[----:B------:R-:W-:-:S13]  /*0ac0*/  ISETP.NE.AND.EX P0, PT, RZ, UR5, PT, P0 ;  /* 0x00000005ff007c0c */ /* 0x000fda000bf05300 */
[----:B------:R-:W-:Y:S05]  /*0ad0*/  @!P0 BRA `(.L_x_8) ;  /* 0x00000000001c8947 */ /* 0x000fea0003800000 */
[----:B01----:R-:W0:Y:S02]  /*0ae0*/  LDC.64 R4, c[0x0][0x5a0] ;  /* 0x00016800ff047b82 */ /* 0x003e240000000a00 */
[----:B0-----:R-:W2:Y:S02]  /*0af0*/  LDG.E.64 R4, desc[UR50][R4.64] ;  /* 0x0000003204047981 */ /* 0x001ea4000c1e1b00 */
[----:B--2---:R-:W-:-:S04]  /*0b00*/  ISETP.NE.U32.AND P0, PT, R4, RZ, PT ;  /* 0x000000ff0400720c */ /* 0x004fc80003f05070 */
[----:B------:R-:W-:-:S13]  /*0b10*/  ISETP.NE.AND.EX P0, PT, R5, RZ, PT, P0 ;  /* 0x000000ff0500720c */ /* 0x000fda0003f05300 */
[----:B------:R-:W-:Y:S05]  /*0b20*/  @!P0 BRA `(.L_x_8) ;  /* 0x0000000000088947 */ /* 0x000fea0003800000 */
[----:B------:R0:W5:Y:S01]  /*0b30*/  LD.E R22, desc[UR50][R4.64] ;  /* 0x0000003204167980 */ /* 0x000162000c101900 */
[----:B------:R-:W-:Y:S05]  /*0b40*/  BRA `(.L_x_9) ;  /* 0x0000000000247947 */ /* 0x000fea0003800000 */
.L_x_8:
[----:B------:R-:W-:Y:S02]  /*0b50*/  ULDC.64 UR4, c[0x0][0x590] ;  /* 0x0001640000047ab9 */ /* 0x000fe40000000a00 */
[----:B------:R-:W-:-:S04]  /*0b60*/  ISETP.NE.U32.AND P0, PT, RZ, UR4, PT ;  /* 0x00000004ff007c0c */ /* 0x000fc8000bf05070 */
[----:B------:R-:W-:-:S13]  /*0b70*/  ISETP.NE.AND.EX P0, PT, RZ, UR5, PT, P0 ;  /* 0x00000005ff007c0c */ /* 0x000fda000bf05300 */
[----:B------:R-:W-:Y:S05]  /*0b80*/  @!P0 BRA `(.L_x_10) ;  /* 0x00000000000c8947 */ /* 0x000fea0003800000 */
[----:B01----:R-:W0:Y:S02]  /*0b90*/  LDC.64 R4, c[0x0][0x590] ;  /* 0x00016400ff047b82 */ /* 0x003e240000000a00 */
[----:B0-----:R1:W5:Y:S01]  /*0ba0*/  LDG.E R22, desc[UR50][R4.64] ;  /* 0x0000003204167981 */ /* 0x001362000c1e1900 */
[----:B------:R-:W-:Y:S05]  /*0bb0*/  BRA `(.L_x_9) ;  /* 0x0000000000087947 */ /* 0x000fea0003800000 */
.L_x_10:
[----:B------:R-:W-:Y:S02]  /*0bc0*/  ULDC UR4, c[0x0][0x584] ;  /* 0x0001610000047ab9 */ /* 0x000fe40000000800 */
[----:B------:R-:W-:-:S07]  /*0bd0*/  IMAD.U32 R22, RZ, RZ, UR4 ;  /* 0x00000004ff167e24 */ /* 0x000fce000f8e00ff */
.L_x_9:
[----:B------:R-:W-:Y:S01]  /*0be0*/  ULDC UR4, c[0x0][0x65c] ;  /* 0x0001970000047ab9 */ /* 0x000fe20000000800 */
[----:B01----:R-:W0:Y:S01]  /*0bf0*/  LDC.64 R4, c[0x0][0x650] ;  /* 0x00019400ff047b82 */ /* 0x003e220000000a00 */
[----:B------:R-:W-:Y:S01]  /*0c00*/  UISETP.NE.AND UP2, UPT, UR4, 0x1, UPT ;  /* 0x000000010400788c */ /* 0x000fe2000bf45270 */
[----:B------:R-:W-:Y:S01]  /*0c10*/  IMAD.MOV.U32 R18, RZ, RZ, -0x1 ;  /* 0xffffffffff127424 */ /* 0x000fe200078e00ff */
[----:B------:R-:W-:Y:S01]  /*0c20*/  UISETP.NE.AND UP0, UPT, UR19, 0x2, UPT ;  /* 0x000000021300788c */ /* 0x000fe2000bf05270 */
[----:B------:R-:W-:Y:S01]  /*0c30*/  IMAD.MOV.U32 R19, RZ, RZ, -0x1 ;  /* 0xffffffffff137424 */ /* 0x000fe200078e00ff */
[----:B------:R-:W-:-:S07]  /*0c40*/  UP2UR UR40, UPR, URZ, 0x4 ;  /* 0x000000043f287883 */ /* 0x000fce0008000000 */
[----:B------:R-:W-:Y:S01]  /*0c50*/  @UP2 ULDC UR12, c[0x0][0x10] ;  /* 0x00000400000c2ab9 */ /* 0x000fe20000000800 */
[----:B------:R-:W-:Y:S01]  /*0c60*/  @UP2 UMOV UR4, UR8 ;  /* 0x0000000800042c82 */ /* 0x000fe20008000000 */
[----:B------:R-:W-:Y:S01]  /*0c70*/  @UP2 UMOV UR5, URZ ;  /* 0x0000003f00052c82 */ /* 0x000fe20008000000 */
[----:B------:R-:W-:Y:S01]  /*0c80*/  @!UP2 ULDC UR16, c[0x0][0xc] ;  /* 0x000003000010aab9 */ /* 0x000fe20000000800 */
[----:B------:R-:W-:Y:S01]  /*0c90*/  @UP2 UIMAD.WIDE.U32 UR12, UR15, UR12, UR4 ;  /* 0x0000000c0f0c22a5 */ /* 0x000fe2000f8e0004 */
[----:B------:R-:W-:Y:S02]  /*0ca0*/  ULDC UR10, c[0x0][0xc] ;  /* 0x00000300000a7ab9 */ /* 0x000fe40000000800 */
[----:B------:R-:W-:Y:S01]  /*0cb0*/  @UP2 UMOV UR4, URZ ;  /* 0x0000003f00042c82 */ /* 0x000fe20008000000 */
[----:B------:R-:W-:Y:S01]  /*0cc0*/  UMOV UR5, URZ ;  /* 0x0000003f00057c82 */ /* 0x000fe20008000000 */
[----:B------:R-:W-:Y:S01]  /*0cd0*/  @UP2 UIADD3 UR18, UR13, UR4, URZ ;  /* 0x000000040d122290 */ /* 0x000fe2000fffe03f */
[----:B------:R-:W-:-:S02]  /*0ce0*/  ULDC UR11, c[0x0][0x10] ;  /* 0x00000400000b7ab9 */ /* 0x000fc40000000800 */
[----:B------:R-:W-:Y:S01]  /*0cf0*/  UMOV UR4, UR15 ;  /* 0x0000000f00047c82 */ /* 0x000fe20008000000 */
[----:B------:R-:W-:Y:S02]  /*0d00*/  UIMAD.WIDE.U32 UR10, UR10, UR11, URZ ;  /* 0x0000000b0a0a72a5 */ /* 0x000fe4000f8e003f */
[----:B------:R-:W-:Y:S01]  /*0d10*/  @!UP2 UIMAD.WIDE.U32 UR4, UR8, UR16, UR4 ;  /* 0x000000100804a2a5 */ /* 0x000fe2000f8e0004 */
[----:B------:R-:W-:Y:S02]  /*0d20*/  ULDC UR13, c[0x0][0x14] ;  /* 0x00000500000d7ab9 */ /* 0x000fe40000000800 */
[----:B------:R-:W-:Y:S02]  /*0d30*/  UIMAD.WIDE.U32 UR38, UR10, UR13, URZ ;  /* 0x0000000d0a2672a5 */ /* 0x000fe4000f8e003f */
[----:B------:R-:W-:Y:S02]  /*0d40*/  UIMAD UR41, UR11, UR13, URZ ;  /* 0x0000000d0b2972a4 */ /* 0x000fe4000f8e023f */
[----:B------:R-:W-:Y:S01]  /*0d50*/  @!UP2 UMOV UR12, UR4 ;  /* 0x00000004000cac82 */ /* 0x000fe20008000000 */
[----:B------:R-:W-:Y:S01]  /*0d60*/  @!UP2 UMOV UR18, UR5 ;  /* 0x000000050012ac82 */ /* 0x000fe20008000000 */
[----:B------:R-:W-:-:S02]  /*0d70*/  UIADD3 UR41, UR39, UR41, URZ ;  /* 0x0000002927297290 */ /* 0x000fc4000fffe03f */
[----:B------:R-:W-:-:S04]  /*0d80*/  UIADD3 UR4, UP1, UR12, UR38, URZ ;  /* 0x000000260c047290 */ /* 0x000fc8000ff3e03f */
[----:B------:R-:W-:Y:S02]  /*0d90*/  UIADD3.X UR5, UR18, UR41, URZ, UP1, !UPT ;  /* 0x0000002912057290 */ /* 0x000fe40008ffe43f */
[----:B------:R-:W-:Y:S02]  /*0da0*/  USEL UR4, UR4, UR12, !UP0 ;  /* 0x0000000c04047287 */ /* 0x000fe4000c000000 */
[----:B------:R-:W-:-:S04]  /*0db0*/  USEL UR5, UR5, UR18, !UP0 ;  /* 0x0000001205057287 */ /* 0x000fc8000c000000 */
[----:B0-----:R-:W-:Y:S01]  /*0dc0*/  ISETP.LE.U32.AND P0, PT, R4, UR4, PT ;  /* 0x0000000404007c0c */ /* 0x001fe2000bf03070 */
[----:B------:R-:W-:Y:S01]  /*0dd0*/  IMAD.U32 R16, RZ, RZ, UR4 ;  /* 0x00000004ff107e24 */ /* 0x000fe2000f8e00ff */
[----:B------:R-:W-:Y:S01]  /*0de0*/  PRMT R4, RZ, 0x7610, R4 ;  /* 0x00007610ff047816 */ /* 0x000fe20000000004 */
[----:B------:R-:W-:Y:S02]  /*0df0*/  IMAD.U32 R2, RZ, RZ, UR5 ;  /* 0x00000005ff027e24 */ /* 0x000fe4000f8e00ff */
[----:B------:R-:W-:-:S03]  /*0e00*/  IMAD.U32 R17, RZ, RZ, UR5 ;  /* 0x00000005ff117e24 */ /* 0x000fc6000f8e00ff */
[----:B------:R-:W-:Y:S01]  /*0e10*/  ISETP.GE.U32.AND.EX P0, PT, R2, R5, PT, P0 ;  /* 0x000000050200720c */ /* 0x000fe20003f06100 */
[----:B------:R-:W-:-:S12]  /*0e20*/  IMAD.MOV.U32 R2, RZ, RZ, -0x1 ;  /* 0xffffffffff027424 */ /* 0x000fd800078e00ff */
[----:B------:R-:W-:Y:S05]  /*0e30*/  @P0 BRA `(.L_x_11) ;  /* 0x0000000400500947 */ /* 0x000fea0003800000 */
[----:B------:R-:W-:Y:S01]  /*0e40*/  ULDC.64 UR18, c[0x0][0x628] ;  /* 0x00018a0000127ab9 */ /* 0x000fe20000000a00 */
[C---:B------:R-:W-:Y:S01]  /*0e50*/  R2UR UR20, R16.reuse ;  /* 0x00000000101472ca */ /* 0x040fe200000e0000 */
[----:B------:R-:W-:Y:S01]  /*0e60*/  ULDC UR16, c[0x0][0x630] ;  /* 0x00018c0000107ab9 */ /* 0x000fe20000000800 */
[----:B------:R-:W-:Y:S02]  /*0e70*/  ISETP.NE.U32.AND P0, PT, RZ, UR18, PT ;  /* 0x00000012ff007c0c */ /* 0x000fe4000bf05070 */
[----:B------:R-:W-:Y:S02]  /*0e80*/  R2UR UR4, R16 ;  /* 0x00000000100472ca */ /* 0x000fe400000e0000 */
[----:B------:R-:W-:Y:S02]  /*0e90*/  ISETP.NE.AND.EX P0, PT, RZ, UR19, PT, P0 ;  /* 0x00000013ff007c0c */ /* 0x000fe4000bf05300 */
[----:B------:R-:W-:-:S11]  /*0ea0*/  R2UR UR5, R17 ;  /* 0x00000000110572ca */ /* 0x000fd600000e0000 */
[----:B------:R-:W-:Y:S05]  /*0eb0*/  @!P0 BRA `(.L_x_12) ;  /* 0x0000000000308947 */ /* 0x000fea0003800000 */
[----:B------:R-:W-:Y:S01]  /*0ec0*/  R2UR UR4, R16 ;  /* 0x00000000100472ca */ /* 0x000fe200000e0000 */
[----:B------:R-:W-:Y:S01]  /*0ed0*/  ULDC UR12, c[0x0][0x634] ;  /* 0x00018d00000c7ab9 */ /* 0x000fe20000000800 */
[----:B------:R-:W-:-:S11]  /*0ee0*/  R2UR UR15, R17 ;  /* 0x00000000110f72ca */ /* 0x000fd600000e0000 */
[----:B------:R-:W-:-:S04]  /*0ef0*/  UIADD3 UR12, UP1, UR4, UR12, URZ ;  /* 0x0000000c040c7290 */ /* 0x000fc8000ff3e03f */
[----:B------:R-:W-:-:S04]  /*0f00*/  UIADD3.X UR15, URZ, UR15, URZ, UP1, !UPT ;  /* 0x0000000f3f0f7290 */ /* 0x000fc80008ffe43f */
[----:B------:R-:W-:-:S04]  /*0f10*/  UIMAD.WIDE.U32 UR4, UR15, UR18, URZ ;  /* 0x000000120f0472a5 */ /* 0x000fc8000f8e003f */
[----:B------:R-:W-:Y:S02]  /*0f20*/  UIMAD.WIDE.U32 UR10, UP1, UR12, UR19, UR4 ;  /* 0x000000130c0a72a5 */ /* 0x000fe4000f820004 */
[----:B------:R-:W-:Y:S02]  /*0f30*/  UIMAD.WIDE.U32 UR4, UR12, UR18, URZ ;  /* 0x000000120c0472a5 */ /* 0x000fe4000f8e003f */
[----:B------:R-:W-:Y:S02]  /*0f40*/  UIADD3.X UR13, URZ, URZ, URZ, UP1, !UPT ;  /* 0x0000003f3f0d7290 */ /* 0x000fe40008ffe43f */
[----:B------:R-:W-:Y:S01]  /*0f50*/  UIADD3 URZ, UP1, UR5, UR10, URZ ;  /* 0x0000000a053f7290 */ /* 0x000fe2000ff3e03f */
[----:B------:R-:W-:-:S03]  /*0f60*/  UMOV UR12, UR11 ;  /* 0x0000000b000c7c82 */ /* 0x000fc60008000000 */
[----:B------:R-:W-:-:S12]  /*0f70*/  UIMAD.WIDE.U32.X UR4, UR15, UR19, UR12, UP1 ;  /* 0x000000130f0472a5 */ /* 0x000fd800088e040c */
.L_x_12:
[----:B------:R-:W-:Y:S01]  /*0f80*/  USHF.R.U64 UR4, UR4, UR16, UR5 ;  /* 0x0000001004047299 */ /* 0x000fe20008001205 */
[----:B------:R-:W-:Y:S01]  /*0f90*/  R2UR UR11, R17 ;  /* 0x00000000110b72ca */ /* 0x000fe200000e0000 */
[----:B------:R-:W-:Y:S02]  /*0fa0*/  USHF.R.U32.HI UR5, URZ, UR16, UR5 ;  /* 0x000000103f057299 */ /* 0x000fe40008011605 */
[----:B------:R-:W-:Y:S01]  /*0fb0*/  UIADD3 UR12, UP1, URZ, -UR4, URZ ;  /* 0x800000043f0c7290 */ /* 0x000fe2000ff3e03f */
[----:B------:R-:W-:Y:S01]  /*0fc0*/  ULDC.64 UR18, c[0x0][0x620] ;  /* 0x0001880000127ab9 */ /* 0x000fe20000000a00 */
[----:B------:R-:W-:Y:S02]  /*0fd0*/  UISETP.NE.AND UP2, UPT, UR40, URZ, UPT ;  /* 0x0000003f2800728c */ /* 0x000fe4000bf45270 */
[----:B------:R-:W-:Y:S01]  /*0fe0*/  UIADD3.X UR5, URZ, ~UR5, URZ, UP1, !UPT ;  /* 0x800000053f057290 */ /* 0x000fe20008ffe43f */
[----:B------:R-:W-:Y:S01]  /*0ff0*/  UMOV UR10, UR20 ;  /* 0x00000014000a7c82 */ /* 0x000fe20008000000 */
[----:B------:R-:W-:-:S02]  /*1000*/  ULDC UR13, c[0x0][0x618] ;  /* 0x00018600000d7ab9 */ /* 0x000fc40000000800 */
[----:B------:R-:W-:Y:S02]  /*1010*/  UIMAD UR5, UR5, UR18, URZ ;  /* 0x00000012050572a4 */ /* 0x000fe4000f8e023f */
[----:B------:R-:W-:Y:S02]  /*1020*/  UIMAD.WIDE.U32 UR10, UR12, UR18, UR10 ;  /* 0x000000120c0a72a5 */ /* 0x000fe4000f8e000a */
[----:B------:R-:W-:Y:S02]  /*1030*/  UIMAD UR12, UR12, UR19, UR5 ;  /* 0x000000130c0c72a4 */ /* 0x000fe4000f8e0205 */
[----:B------:R-:W-:Y:S02]  /*1040*/  @UP2 UIMAD UR7, UR17, UR9, UR8 ;  /* 0x00000009110722a4 */ /* 0x000fe4000f8e0208 */
[----:B------:R-:W-:Y:S01]  /*1050*/  UIADD3 UR11, UR11, UR12, URZ ;  /* 0x0000000c0b0b7290 */ /* 0x000fe2000fffe03f */
[----:B------:R-:W-:Y:S01]  /*1060*/  ULDC.64 UR8, c[0x0][0x640] ;  /* 0x0001900000087ab9 */ /* 0x000fe20000000a00 */
[----:B------:R-:W-:-:S02]  /*1070*/  ULDC UR15, c[0x0][0x608] ;  /* 0x00018200000f7ab9 */ /* 0x000fc40000000800 */
[----:B------:R-:W-:Y:S01]  /*1080*/  USHF.R.U64 UR20, UR10, UR13, UR11 ;  /* 0x0000000d0a147299 */ /* 0x000fe2000800120b */
[----:B------:R-:W-:Y:S01]  /*1090*/  ISETP.NE.U32.AND P0, PT, RZ, UR8, PT ;  /* 0x00000008ff007c0c */ /* 0x000fe2000bf05070 */
[----:B------:R-:W-:Y:S01]  /*10a0*/  USHF.R.U32.HI UR11, URZ, UR13, UR11 ;  /* 0x0000000d3f0b7299 */ /* 0x000fe2000801160b */
[----:B------:R-:W-:Y:S02]  /*10b0*/  ULDC UR21, c[0x0][0x658] ;  /* 0x0001960000157ab9 */ /* 0x000fe40000000800 */
[----:B------:R-:W-:Y:S01]  /*10c0*/  ISETP.NE.AND.EX P0, PT, RZ, UR9, PT, P0 ;  /* 0x00000009ff007c0c */ /* 0x000fe2000bf05300 */
[----:B------:R-:W-:Y:S02]  /*10d0*/  USHF.R.U64 UR25, UR20, UR15, UR11 ;  /* 0x0000000f14197299 */ /* 0x000fe4000800120b */
[----:B------:R-:W-:Y:S01]  /*10e0*/  USHF.R.U32.HI UR11, URZ, UR15, UR11 ;  /* 0x0000000f3f0b7299 */ /* 0x000fe2000801160b */
[----:B------:R-:W-:Y:S01]  /*10f0*/  UMOV UR10, 0xffffffff ;  /* 0xffffffff000a7882 */ /* 0x000fe20000000000 */
[----:B------:R-:W-:Y:S01]  /*1100*/  ULDC UR5, c[0x0][0x600] ;  /* 0x0001800000057ab9 */ /* 0x000fe20000000800 */
[----:B------:R-:W-:-:S02]  /*1110*/  USHF.L.U32 UR10, UR10, UR21, URZ ;  /* 0x000000150a0a7299 */ /* 0x000fc4000800063f */
[----:B------:R-:W-:Y:S02]  /*1120*/  USHF.R.U64 UR26, UR25, UR21, UR11 ;  /* 0x00000015191a7299 */ /* 0x000fe4000800120b */
[----:B------:R-:W-:Y:S02]  /*1130*/  ULOP3.LUT UR15, URZ, UR10, URZ, 0x33, !UPT ;  /* 0x0000000a3f0f7292 */ /* 0x000fe4000f8e333f */
[----:B------:R-:W-:Y:S02]  /*1140*/  UIADD3 UR19, UR5, -0x1, URZ ;  /* 0xffffffff05137890 */ /* 0x000fe4000fffe03f */
[----:B------:R-:W-:Y:S01]  /*1150*/  USHF.R.U32.HI UR11, URZ, UR21, UR11 ;  /* 0x000000153f0b7299 */ /* 0x000fe2000801160b */
[----:B------:R-:W-:Y:S01]  /*1160*/  ULDC UR22, c[0x0][0x648] ;  /* 0x0001920000167ab9 */ /* 0x000fe20000000800 */
[----:B------:R-:W-:Y:S01]  /*1170*/  ULDC UR23, c[0x0][0x638] ;  /* 0x00018e0000177ab9 */ /* 0x000fe20000000800 */
[----:B------:R-:W-:Y:S01]  /*1180*/  UMOV UR24, 0x1 ;  /* 0x0000000100187882 */ /* 0x000fe20000000000 */
[----:B------:R-:W-:Y:S01]  /*1190*/  UMOV UR10, UR26 ;  /* 0x0000001a000a7c82 */ /* 0x000fe20008000000 */
[----:B------:R-:W-:Y:S07]  /*11a0*/  @!P0 BRA `(.L_x_13) ;  /* 0x0000000000308947 */ /* 0x000fee0003800000 */
[----:B------:R-:W-:Y:S02]  /*11b0*/  ULDC UR16, c[0x0][0x64c] ;  /* 0x0001930000107ab9 */ /* 0x000fe40000000800 */
        /* <DEDUP_REMOVED lines=8> */
[----:B------:R-:W-:-:S07]  /*1240*/  UIMAD.WIDE.U32.X UR8, UR18, UR9, UR16, UP1 ;  /* 0x00000009120872a5 */ /* 0x000fce00088e0410 */
[----:B------:R-:W-:Y:S01]  /*1250*/  UMOV UR10, UR8 ;  /* 0x00000008000a7c82 */ /* 0x000fe20008000000 */
[----:B------:R-:W-:-:S05]  /*1260*/  UMOV UR11, UR9 ;  /* 0x00000009000b7c82 */ /* 0x000fca0008000000 */
.L_x_13:
[----:B------:R-:W-:Y:S01]  /*1270*/  USHF.R.U64 UR9, UR10, UR22, UR11 ;  /* 0x000000160a097299 */ /* 0x000fe2000800120b */
[----:B------:R-:W-:Y:S01]  /*1280*/  IMAD.MOV.U32 R4, RZ, RZ, 0x1 ;  /* 0x00000001ff047424 */ /* 0x000fe200078e00ff */
[----:B------:R-:W-:Y:S01]  /*1290*/  USHF.L.U32 UR8, UR24, UR21, URZ ;  /* 0x0000001518087299 */ /* 0x000fe2000800063f */
[----:B------:R-:W-:Y:S01]  /*12a0*/  IMAD.U32 R19, RZ, RZ, UR4 ;  /* 0x00000004ff137e24 */ /* 0x000fe2000f8e00ff */
[----:B------:R-:W-:Y:S02]  /*12b0*/  ULOP3.LUT UR15, UR25, UR15, URZ, 0xc0, !UPT ;  /* 0x0000000f190f7292 */ /* 0x000fe4000f8ec03f */
[----:B------:R-:W-:Y:S02]  /*12c0*/  UIADD3 UR10, -UR9, URZ, URZ ;  /* 0x0000003f090a7290 */ /* 0x000fe4000fffe13f */
[----:B------:R-:W-:Y:S02]  /*12d0*/  UIMAD UR15, UR8, UR9, UR15 ;  /* 0x00000009080f72a4 */ /* 0x000fe4000f8e020f */
[----:B------:R-:W-:-:S02]  /*12e0*/  ULOP3.LUT UR19, UR20, UR19, URZ, 0xc0, !UPT ;  /* 0x0000001314137292 */ /* 0x000fc4000f8ec03f */
[----:B------:R-:W-:Y:S01]  /*12f0*/  UIMAD UR8, UR10, UR23, UR26 ;  /* 0x000000170a0872a4 */ /* 0x000fe2000f8e021a */
[----:B------:R-:W-:Y:S01]  /*1300*/  ULDC UR9, c[0x0][0x610] ;  /* 0x0001840000097ab9 */ /* 0x000fe20000000800 */
[----:B------:R-:W-:Y:S02]  /*1310*/  UISETP.NE.AND UP1, UPT, UR40, URZ, UPT ;  /* 0x0000003f2800728c */ /* 0x000fe4000bf25270 */
[----:B------:R-:W-:Y:S02]  /*1320*/  UIMAD UR7, UR15, UR9, UR7 ;  /* 0x000000090f0772a4 */ /* 0x000fe4000f8e0207 */
[----:B------:R-:W-:-:S04]  /*1330*/  UIMAD UR8, UR8, UR5, UR19 ;  /* 0x00000005080872a4 */ /* 0x000fc8000f8e0213 */
[----:B------:R-:W-:Y:S02]  /*1340*/  USEL UR5, UR8, UR7, !UP1 ;  /* 0x0000000708057287 */ /* 0x000fe4000c800000 */
[----:B------:R-:W-:-:S04]  /*1350*/  USEL UR7, UR7, UR8, !UP1 ;  /* 0x0000000807077287 */ /* 0x000fc8000c800000 */
[----:B------:R-:W-:Y:S02]  /*1360*/  IMAD.U32 R2, RZ, RZ, UR5 ;  /* 0x00000005ff027e24 */ /* 0x000fe4000f8e00ff */
[----:B------:R-:W-:-:S07]  /*1370*/  IMAD.U32 R18, RZ, RZ, UR7 ;  /* 0x00000007ff127e24 */ /* 0x000fce000f8e00ff */
.L_x_11:
[----:B------:R-:W-:Y:S05]  /*1380*/  @!P1 BRA `(.L_x_14) ;  /* 0x00000000000c9947 */ /* 0x000fea0003800000 */
[----:B------:R-:W-:Y:S01]  /*1390*/  UCGABAR_WAIT ;  /* 0x0000000000007dc7 */ /* 0x000fe20008000000 */
[----:B------:R-:W-:Y:S01]  /*13a0*/  CCTL.IVALL ;  /* 0x00000000ff00798f */ /* 0x000fe20002000000 */
[----:B------:R-:W-:Y:S05]  /*13b0*/  BRA `(.L_x_15) ;  /* 0x0000000000047947 */ /* 0x000fea0003800000 */
.L_x_14:
[----:B------:R-:W-:Y:S06]  /*13c0*/  BAR.SYNC.DEFER_BLOCKING 0x0 ;  /* 0x0000000000007b1d */ /* 0x000fec0000010000 */
.L_x_15:
[----:B------:R-:W-:Y:S02]  /*13d0*/  ULDC UR4, c[0x0][0x28c] ;  /* 0x0000a30000047ab9 */ /* 0x000fe40000000800 */
[----:B------:R-:W-:-:S04]  /*13e0*/  UIADD3 UR4, UR4, 0x7f, URZ ;  /* 0x0000007f04047890 */ /* 0x000fc8000fffe03f */
[----:B------:R-:W-:-:S04]  /*13f0*/  USHF.R.S32.HI UR5, URZ, 0x1f, UR4 ;  /* 0x0000001f3f057899 */ /* 0x000fc80008011404 */
[----:B------:R-:W-:-:S04]  /*1400*/  ULEA.HI UR5, UR5, UR4, URZ, 0x7 ;  /* 0x0000000405057291 */ /* 0x000fc8000f8f383f */
[----:B------:R-:W-:Y:S01]  /*1410*/  USHF.R.S32.HI UR37, URZ, 0x7, UR5 ;  /* 0x000000073f257899 */ /* 0x000fe20008011405 */
[----:B------:R-:W-:Y:S11]  /*1420*/  @!P2 BRA `(.L_x_16) ;  /* 0x0000009400d8a947 */ /* 0x000ff60003800000 */
[----:B------:R-:W-:-:S06]  /*1430*/  UISETP.GT.U32.AND UP1, UPT, UR14, 0x1, UPT ;  /* 0x000000010e00788c */ /* 0x000fcc000bf24070 */
[----:B------:R-:W-:-:S13]  /*1440*/  PLOP3.LUT P0, PT, PT, PT, UP1, 0x80, 0x0 ;  /* 0x000000000000781c */ /* 0x000fda0003f0f018 */
[----:B------:R-:W-:Y:S05]  /*1450*/  @P0 EXIT ;  /* 0x000000000000094d */ /* 0x000fea0003800000 */
.L_x_17:
[----:B------:R-:W-:-:S08]  /*1460*/  NOP ;  /* 0x0000000000007918 */ /* 0x000fd00000000000 */
[----:B------:R-:W0:Y:S02]  /*1470*/  USETMAXREG.TRY_ALLOC.CTAPOOL UP1, 0xe8 ;  /* 0x000000e8000079c8 */ /* 0x000e240008020600 */
[----:B0-----:R-:W-:-:S13]  /*1480*/  PLOP3.LUT P0, PT, PT, PT, UP1, 0x80, 0x0 ;  /* 0x000000000000781c */ /* 0x001fda0003f0f018 */
[----:B------:R-:W-:Y:S05]  /*1490*/  @!P0 BRA `(.L_x_17) ;  /* 0xfffffffc00f08947 */ /* 0x000fea000383ffff */
[----:B------:R-:W-:-:S13]  /*14a0*/  LOP3.LUT P0, RZ, R4, 0xff, RZ, 0xc0, !PT ;  /* 0x000000ff04ff7812 */ /* 0x000fda000780c0ff */
[----:B------:R-:W-:Y:S05]  /*14b0*/  @!P0 EXIT ;  /* 0x000000000000894d */ /* 0x000fea0003800000 */
[----:B------:R-:W0:Y:S01]  /*14c0*/  S2UR UR5, SR_CgaCtaId ;  /* 0x00000000000579c3 */ /* 0x000e220000008800 */
[----:B------:R-:W-:Y:S01]  /*14d0*/  VIADD R7, R7, 0xffffffff ;  /* 0xffffffff07077836 */ /* 0x000fe20000000000 */
[CC--:B------:R-:W-:Y:S01]  /*14e0*/  LEA.HI R0, R6.reuse, R3.reuse, RZ, 0x2 ;  /* 0x0000000306007211 */ /* 0x0c0fe200078f10ff */
[----:B------:R-:W-:Y:S01]  /*14f0*/  UMOV UR43, 0x400 ;  /* 0x00000400002b7882 */ /* 0x000fe20000000000 */
[----:B------:R-:W-:Y:S01]  /*1500*/  LEA.HI R6, R6, R3, RZ, 0x5 ;  /* 0x0000000306067211 */ /* 0x000fe200078f28ff */
[----:B------:R-:W-:Y:S01]  /*1510*/  USHF.R.U32.HI UR4, URZ, 0x1, UR37 ;  /* 0x000000013f047899 */ /* 0x000fe20008011625 */
[----:B------:R-:W-:Y:S01]  /*1520*/  R2UR UR45, R7 ;  /* 0x00000000072d72ca */ /* 0x000fe200000e0000 */
[----:B------:R-:W-:Y:S01]  /*1530*/  ULOP3.LUT UR44, UR37, 0x1, URZ, 0xc0, !UPT ;  /* 0x00000001252c7892 */ /* 0x000fe2000f8ec03f */
[--C-:B------:R-:W-:Y:S01]  /*1540*/  SHF.R.S32.HI R154, RZ, 0x2, R0.reuse ;  /* 0x00000002ff9a7819 */ /* 0x100fe20000011400 */
[----:B------:R-:W-:Y:S01]  /*1550*/  UISETP.LT.AND UP1, UPT, UR37, 0x1, UPT ;  /* 0x000000012500788c */ /* 0x000fe2000bf21270 */
[----:B------:R-:W-:Y:S01]  /*1560*/  SHF.R.S32.HI R5, RZ, 0x1f, R0 ;  /* 0x0000001fff057819 */ /* 0x000fe20000011400 */
[----:B------:R-:W-:Y:S01]  /*1570*/  ULOP3.LUT UR4, UR4, 0x1, URZ, 0xc0, !UPT ;  /* 0x0000000104047892 */ /* 0x000fe2000f8ec03f */
[----:B------:R-:W-:Y:S01]  /*1580*/  LOP3.LUT R156, R0, 0xfffffffc, RZ, 0xc0, !PT ;  /* 0xfffffffc009c7812 */ /* 0x000fe200078ec0ff */
[----:B------:R-:W-:Y:S01]  /*1590*/  ULDC UR6, c[0x0][0x284] ;  /* 0x0000a10000067ab9 */ /* 0x000fe20000000800 */
[----:B------:R-:W-:Y:S01]  /*15a0*/  LEA.HI R5, R5, R154, RZ, 0x3 ;  /* 0x0000009a05057211 */ /* 0x000fe200078f18ff */
[----:B------:R-:W-:Y:S01]  /*15b0*/  USEL UR44, UR44, URZ, !UP0 ;  /* 0x0000003f2c2c7287 */ /* 0x000fe2000c000000 */
[----:B------:R-:W-:Y:S01]  /*15c0*/  ISETP.NE.AND P0, PT, R7, RZ, PT ;  /* 0x000000ff0700720c */ /* 0x000fe20003f05270 */
[----:B------:R-:W-:Y:S01]  /*15d0*/  USEL UR47, UR37, 0x1, UP1 ;  /* 0x00000001252f7887 */ /* 0x000fe20008800000 */
[----:B------:R-:W-:Y:S01]  /*15e0*/  LOP3.LUT R5, R5, 0xfffffff8, RZ, 0xc0, !PT ;  /* 0xfffffff805057812 */ /* 0x000fe200078ec0ff */
[----:B------:R-:W-:Y:S01]  /*15f0*/  USHF.L.U32 UR45, UR45, 0x3, URZ ;  /* 0x000000032d2d7899 */ /* 0x000fe2000800063f */
[----:B------:R-:W-:Y:S01]  /*1600*/  IMAD.IADD R156, R3, 0x1, -R156 ;  /* 0x00000001039c7824 */ /* 0x000fe200078e0a9c */
[----:B------:R-:W-:Y:S01]  /*1610*/  UISETP.EQ.U32.AND UP0, UPT, UR4, 0x1, !UP0 ;  /* 0x000000010400788c */ /* 0x000fe2000c702070 */
[----:B------:R-:W-:Y:S01]  /*1620*/  SEL R170, RZ, 0x1, P0 ;  /* 0x00000001ffaa7807 */ /* 0x000fe20000000000 */
[----:B------:R-:W-:Y:S01]  /*1630*/  IMAD.IADD R154, R154, 0x1, -R5 ;  /* 0x000000019a9a7824 */ /* 0x000fe200078e0a05 */
[----:B0-----:R-:W-:Y:S01]  /*1640*/  ULEA UR43, UR5, UR43, 0x18 ;  /* 0x0000002b052b7291 */ /* 0x001fe2000f8ec03f */
[----:B------:R-:W-:Y:S01]  /*1650*/  SHF.R.S32.HI R5, RZ, 0x5, R6 ;  /* 0x00000005ff057819 */ /* 0x000fe20000011406 */
[----:B------:R-:W-:Y:S01]  /*1660*/  IMAD.U32 R158, RZ, RZ, UR45 ;  /* 0x0000002dff9e7e24 */ /* 0x000fe2000f8e00ff */
[----:B------:R-:W-:Y:S01]  /*1670*/  ULOP3.LUT UR36, UR42, 0x1, URZ, 0xfc, !UPT ;  /* 0x000000012a247892 */ /* 0x000fe2000f8efc3f */
[--C-:B------:R-:W-:Y:S01]  /*1680*/  SHF.R.S32.HI R155, RZ, 0x1f, R154.reuse ;  /* 0x0000001fff9b7819 */ /* 0x100fe2000001149a */
[----:B------:R-:W-:Y:S01]  /*1690*/  UIADD3 UR46, UR43, 0x30, URZ ;  /* 0x000000302b2e7890 */ /* 0x000fe2000fffe03f */
[C-C-:B------:R-:W-:Y:S01]  /*16a0*/  IMAD R161, R5.reuse, -0x10, -R154.reuse ;  /* 0xfffffff005a17824 */ /* 0x140fe200078e0a9a */
[C---:B------:R-:W-:Y:S01]  /*16b0*/  LOP3.LUT R160, R158.reuse, 0x8, RZ, 0xc0, !PT ;  /* 0x000000089ea07812 */ /* 0x040fe200078ec0ff */
[----:B------:R-:W-:Y:S01]  /*16c0*/  UIADD3 UR47, -UR47, UR37, URZ ;  /* 0x000000252f2f7290 */ /* 0x000fe2000fffe13f */
[----:B------:R-:W-:Y:S01]  /*16d0*/  IMAD.WIDE R154, R5, 0x10, R154 ;  /* 0x00000010059a7825 */ /* 0x000fe200078e029a */
[----:B------:R-:W-:Y:S01]  /*16e0*/  LOP3.LUT R158, R158, 0x8, RZ, 0xc, !PT ;  /* 0x000000089e9e7812 */ /* 0x000fe200078e0cff */
[----:B------:R-:W-:Y:S01]  /*16f0*/  USEL UR48, URZ, 0x1, !UP0 ;  /* 0x000000013f307887 */ /* 0x000fe2000c000000 */
[----:B------:R-:W-:Y:S01]  /*1700*/  LOP3.LUT R160, R160, 0x18, RZ, 0x3c, !PT ;  /* 0x00000018a0a07812 */ /* 0x000fe200078e3cff */
[----:B------:R-:W-:-:S02]  /*1710*/  IMAD.U32 R157, RZ, RZ, UR46 ;  /* 0x0000002eff9d7e24 */ /* 0x000fc4000f8e00ff */
[----:B------:R-:W-:Y:S02]  /*1720*/  VIADD R161, R161, UR6 ;  /* 0x00000006a1a17c36 */ /* 0x000fe40008000000 */
[----:B------:R-:W-:-:S07]  /*1730*/  VIADD R159, R157, UR45 ;  /* 0x0000002d9d9f7c36 */ /* 0x000fce0008000000 */
.L_x_293:
[----:B------:R-:W-:Y:S01]  /*1740*/  SHF.L.U32 R0, R170, 0x1f, RZ ;  /* 0x0000001faa007819 */ /* 0x000fe200000006ff */
[----:B------:R-:W-:Y:S02]  /*1750*/  ULDC UR4, c[0x0][0x28c] ;  /* 0x0000a30000047ab9 */ /* 0x000fe40000000800 */
[----:B------:R-:W-:Y:S01]  /*1760*/  ISETP.LT.AND P1, PT, RZ, UR4, PT ;  /* 0x00000004ff007c0c */ /* 0x000fe2000bf21270 */
[----:B------:R-:W0:Y:S02]  /*1770*/  SYNCS.PHASECHK.TRANS64.TRYWAIT P0, [R157+UR45], R0 ;  /* 0x000000009d0075a7 */ /* 0x000e24000800016d */
[----:B01234-:R-:W-:Y:S10]  /*1780*/  @!P0 BRA `(.L_x_18) ;  /* 0x000000a400388947 */ /* 0x01fff40003800000 */
.L_x_313:
[----:B------:R-:W-:Y:S05]  /*1790*/  @P1 BRA `(.L_x_19) ;  /* 0x0000000000401947 */ /* 0x000fea0003800000 */
[----:B0-----:R-:W-:Y:S01]  /*17a0*/  MOV R0, 0x0 ;  /* 0x0000000000007802 */ /* 0x001fe20000000f00 */
[----:B------:R-:W-:Y:S01]  /*17b0*/  ULDC.64 UR4, c[0x4][0x68] ;  /* 0x01001a0000047ab9 */ /* 0x000fe20000000a00 */
[----:B------:R-:W-:Y:S01]  /*17c0*/  ULDC.64 UR6, c[0x4][0x8] ;  /* 0x0100020000067ab9 */ /* 0x000fe20000000a00 */
[----:B------:R-:W-:Y:S01]  /*17d0*/  IMAD.U32 R4, RZ, RZ, UR4 ;  /* 0x00000004ff047e24 */ /* 0x000fe2000f8e00ff */
[----:B------:R0:W1:Y:S01]  /*17e0*/  LDC.64 R14, c[0x4][R0] ;  /* 0x01000000000e7b82 */ /* 0x0000620000000a00 */
[----:B------:R-:W-:Y:S01]  /*17f0*/  IMAD.U32 R5, RZ, RZ, UR5 ;  /* 0x00000005ff057e24 */ /* 0x000fe2000f8e00ff */
[----:B------:R-:W-:Y:S01]  /*1800*/  ULDC.64 UR4, c[0x4][0x70] ;  /* 0x01001c0000047ab9 */ /* 0x000fe20000000a00 */
[----:B------:R-:W-:Y:S02]  /*1810*/  IMAD.U32 R10, RZ, RZ, UR6 ;  /* 0x00000006ff0a7e24 */ /* 0x000fe4000f8e00ff */
[----:B------:R-:W-:Y:S02]  /*1820*/  IMAD.U32 R6, RZ, RZ, UR4 ;  /* 0x00000004ff067e24 */ /* 0x000fe4000f8e00ff */
[----:B------:R-:W-:-:S02]  /*1830*/  IMAD.U32 R7, RZ, RZ, UR5 ;  /* 0x00000005ff077e24 */ /* 0x000fc4000f8e00ff */
[----:B------:R-:W-:Y:S02]  /*1840*/  IMAD.U32 R11, RZ, RZ, UR7 ;  /* 0x00000007ff0b7e24 */ /* 0x000fe4000f8e00ff */
[----:B------:R-:W-:Y:S02]  /*1850*/  IMAD.MOV.U32 R8, RZ, RZ, 0x1e1 ;  /* 0x000001e1ff087424 */ /* 0x000fe400078e00ff */
[----:B------:R-:W-:Y:S02]  /*1860*/  IMAD.MOV.U32 R12, RZ, RZ, 0x1 ;  /* 0x00000001ff0c7424 */ /* 0x000fe400078e00ff */
[----:B0-----:R-:W-:-:S07]  /*1870*/  IMAD.MOV.U32 R13, RZ, RZ, RZ ;  /* 0x000000ffff0d7224 */ /* 0x001fce00078e00ff */
[----:B------:R-:W-:-:S07]  /*1880*/  LEPC R20, `(.L_x_19) ;  /* 0x000000001014794e */ /* 0x000fce0000000000 */
[----:B-1---5:R-:W-:Y:S05]  /*1890*/  CALL.ABS.NOINC R14 ;  /* 0x000000000e007343 */ /* 0x022fea0003c00000 */
.L_x_19:
[----:B0-----:R-:W-:-:S05]  /*18a0*/  IMAD.U32 R0, RZ, RZ, UR36 ;  /* 0x00000024ff007e24 */ /* 0x001fca000f8e00ff */
[----:B------:R-:W-:-:S13]  /*18b0*/  ISETP.NE.AND P0, PT, R0, 0x3, PT ;  /* 0x000000030000780c */ /* 0x000fda0003f05270 */
[----:B------:R-:W-:Y:S05]  /*18c0*/  @!P0 BRA `(.L_x_20) ;  /* 0x0000000000048947 */ /* 0x000fea0003800000 */
[----:B------:R-:W-:Y:S01]  /*18d0*/  BPT.TRAP 0x1 ;  /* 0x000000040000795c */ /* 0x000fe20000300000 */
.L_x_20:
[----:B------:R-:W-:Y:S02]  /*18e0*/  IMAD.U32 R3, RZ, RZ, UR44 ;  /* 0x0000002cff037e24 */ /* 0x000fe4000f8e00ff */
[----:B------:R-:W-:-:S03]  /*18f0*/  IMAD.U32 R0, RZ, RZ, UR48 ;  /* 0x00000030ff007e24 */ /* 0x000fc6000f8e00ff */
[----:B------:R-:W-:Y:S02]  /*1900*/  LEA R3, R3, UR43, 0x3 ;  /* 0x0000002b03037c11 */ /* 0x000fe4000f8e18ff */
[----:B------:R-:W-:-:S04]  /*1910*/  SHF.L.U32 R0, R0, 0x1f, RZ ;  /* 0x0000001f00007819 */ /* 0x000fc800000006ff */
[----:B------:R0:W1:Y:S01]  /*1920*/  SYNCS.PHASECHK.TRANS64.TRYWAIT P1, [R3+URZ], R0 ;  /* 0x00000000030075a7 */ /* 0x000062000802017f */
[----:B------:R-:W-:Y:S05]  /*1930*/  @!P0 BRA `(.L_x_21) ;  /* 0x0000000000048947 */ /* 0x000fea0003800000 */
[----:B------:R-:W-:Y:S01]  /*1940*/  BPT.TRAP 0x1 ;  /* 0x000000040000795c */ /* 0x000fe20000300000 */
.L_x_21:
[----:B------:R-:W-:-:S05]  /*1950*/  IMAD.U32 R4, RZ, RZ, UR47 ;  /* 0x0000002fff047e24 */ /* 0x000fca000f8e00ff */
[----:B------:R-:W-:Y:S01]  /*1960*/  ISETP.GE.AND P2, PT, R4, 0x1, PT ;  /* 0x000000010400780c */ /* 0x000fe20003f46270 */
[----:B-1----:R-:W-:-:S12]  /*1970*/  @P1 BRA `(.L_x_22) ;  /* 0x0000000000081947 */ /* 0x002fd80003800000 */
[----:B------:R-:W1:Y:S02]  /*1980*/  SYNCS.PHASECHK.TRANS64.TRYWAIT P1, [R3+URZ], R0 ;  /* 0x00000000030075a7 */ /* 0x000e64000802017f */
[----:B-1----:R-:W-:Y:S05]  /*1990*/  @!P1 BRA `(.L_x_23) ;  /* 0x000000a000c89947 */ /* 0x002fea0003800000 */
.L_x_22:
[----:B------:R-:W-:Y:S05]  /*19a0*/  WARPSYNC.ALL ;  /* 0x0000000000007948 */ /* 0x000fea0003800000 */
[----:B------:R-:W-:Y:S01]  /*19b0*/  UIADD3 UR4, UR43, 0x100, URZ ;  /* 0x000001002b047890 */ /* 0x000fe2000fffe03f */
[----:B------:R-:W-:Y:S01]  /*19c0*/  WARPGROUP.ARRIVE ;  /* 0x00000000000079c5 */ /* 0x000fe20000000000 */
[----:B------:R-:W-:Y:S02]  /*19d0*/  UIADD3 UR5, UR43, 0x8100, URZ ;  /* 0x000081002b057890 */ /* 0x000fe4000fffe03f */
[----:B------:R-:W-:Y:S02]  /*19e0*/  USHF.R.U32.HI UR4, URZ, 0x4, UR4 ;  /* 0x000000043f047899 */ /* 0x000fe40008011604 */
[----:B------:R-:W-:-:S02]  /*19f0*/  USHF.R.U32.HI UR5, URZ, 0x4, UR5 ;  /* 0x000000043f057899 */ /* 0x000fc40008011605 */
[----:B------:R-:W-:Y:S02]  /*1a00*/  ULOP3.LUT UR4, UR4, 0x3fff, URZ, 0xc0, !UPT ;  /* 0x00003fff04047892 */ /* 0x000fe4000f8ec03f */
[----:B------:R-:W-:Y:S02]  /*1a10*/  ULOP3.LUT UR5, UR5, 0x3fff, URZ, 0xc0, !UPT ;  /* 0x00003fff05057892 */ /* 0x000fe4000f8ec03f */
[----:B------:R-:W-:Y:S02]  /*1a20*/  ULOP3.LUT UR4, UR4, 0x10000, URZ, 0xfc, !UPT ;  /* 0x0001000004047892 */ /* 0x000fe4000f8efc3f */
[----:B------:R-:W-:Y:S02]  /*1a30*/  ULOP3.LUT UR5, UR5, 0x10000, URZ, 0xfc, !UPT ;  /* 0x0001000005057892 */ /* 0x000fe4000f8efc3f */
[----:B------:R-:W-:Y:S02]  /*1a40*/  ULEA UR7, UR44, UR4, 0xa ;  /* 0x000000042c077291 */ /* 0x000fe4000f8e503f */
[----:B------:R-:W-:Y:S01]  /*1a50*/  ULEA UR6, UR44, UR5, 0xc ;  /* 0x000000052c067291 */ /* 0x000fe2000f8e603f */
[----:B------:R-:W-:Y:S01]  /*1a60*/  UMOV UR9, 0x40000040 ;  /* 0x4000004000097882 */ /* 0x000fe20000000000 */
[----:B------:R-:W-:-:S03]  /*1a70*/  UMOV UR11, 0x40000040 ;  /* 0x40000040000b7882 */ /* 0x000fc60000000000 */
[----:B------:R-:W-:Y:S02]  /*1a80*/  UMOV UR8, UR7 ;  /* 0x0000000700087c82 */ /* 0x000fe40008000000 */
[----:B------:R-:W-:Y:S02]  /*1a90*/  UMOV UR10, UR6 ;  /* 0x00000006000a7c82 */ /* 0x000fe40008000000 */
[----:B------:R-:W-:Y:S01]  /*1aa0*/  HGMMA.64x256x16.F32.BF16 R24, gdesc[UR8], RZ, !UPT, gsb0 ;  /* 0x03e00000081879f0 */ /* 0x000fe2000c0018ff */
[----:B------:R-:W-:Y:S02]  /*1ab0*/  UIADD3 UR8, UR7, 0x2, URZ ;  /* 0x0000000207087890 */ /* 0x000fe4000fffe03f */
[----:B------:R-:W-:Y:S01]  /*1ac0*/  UIADD3 UR10, UR6, 0x2, URZ ;  /* 0x00000002060a7890 */ /* 0x000fe2000fffe03f */
[----:B------:R-:W-:Y:S01]  /*1ad0*/  UMOV UR9, 0x40000040 ;  /* 0x4000004000097882 */ /* 0x000fe20000000000 */
[----:B------:R-:W-:Y:S01]  /*1ae0*/  UMOV UR11, 0x40000040 ;  /* 0x40000040000b7882 */ /* 0x000fe20000000000 */
[----:B------:R-:W-:-:S02]  /*1af0*/  WARPGROUP.DEPBAR.LE gsb0, 0x0 ;  /* 0x00008000000079c5 */ /* 0x000fc40000010000 */
[----:B------:R-:W-:-:S15]  /*1b00*/  WARPGROUP.ARRIVE ;  /* 0x00000000000079c5 */ /* 0x000fde0000000000 */
[----:B------:R-:W-:-:S05]  /*1b10*/  NOP ;  /* 0x0000000000007918 */ /* 0x000fca0000000000 */
[----:B------:R-:W-:Y:S01]  /*1b20*/  HGMMA.64x256x16.F32.BF16 R24, gdesc[UR8], R24, gsb0 ;  /* 0x03e00000081879f0 */ /* 0x000fe20008001818 */
[----:B------:R-:W-:Y:S02]  /*1b30*/  UIADD3 UR8, UR7, 0x4, URZ ;  /* 0x0000000407087890 */ /* 0x000fe4000fffe03f */
[----:B------:R-:W-:Y:S01]  /*1b40*/  UIADD3 UR10, UR6, 0x4, URZ ;  /* 0x00000004060a7890 */ /* 0x000fe2000fffe03f */
[----:B------:R-:W-:Y:S01]  /*1b50*/  UMOV UR9, 0x40000040 ;  /* 0x4000004000097882 */ /* 0x000fe20000000000 */
[----:B------:R-:W-:Y:S01]  /*1b60*/  UMOV UR11, 0x40000040 ;  /* 0x40000040000b7882 */ /* 0x000fe20000000000 */
[----:B------:R-:W-:Y:S02]  /*1b70*/  WARPGROUP.DEPBAR.LE gsb0, 0x0 ;  /* 0x00008000000079c5 */ /* 0x000fe40000010000 */
        /* <DEDUP_REMOVED lines=42> */
[----:B------:R-:W-:Y:S03]  /*1e20*/  HGMMA.64x256x16.F32.BF16 R24, gdesc[UR8], R24, gsb0 ;  /* 0x03e00000081879f0 */ /* 0x000fe60008001818 */
[----:B------:R-:W-:Y:S02]  /*1e30*/  WARPGROUP.DEPBAR.LE gsb0, 0x0 ;  /* 0x00008000000079c5 */ /* 0x000fe40000010000 */
[----:B------:R-:W-:Y:S05]  /*1e40*/  @!P2 BRA `(.L_x_24) ;  /* 0x0000000400a4a947 */ /* 0x000fea0003800000 */
[----:B------:R-:W-:Y:S01]  /*1e50*/  UIADD3 UR6, UR44, 0x1, URZ ;  /* 0x000000012c067890 */ /* 0x000fe2000fffe03f */
[----:B01----:R-:W-:Y:S02]  /*1e60*/  IMAD.U32 R0, RZ, RZ, UR47 ;  /* 0x0000002fff007e24 */ /* 0x003fe4000f8e00ff */
[----:B------:R-:W-:Y:S01]  /*1e70*/  IMAD.U32 R3, RZ, RZ, UR44 ;  /* 0x0000002cff037e24 */ /* 0x000fe2000f8e00ff */
[----:B------:R-:W-:-:S04]  /*1e80*/  UISETP.NE.AND UP0, UPT, UR6, 0x2, UPT ;  /* 0x000000020600788c */ /* 0x000fc8000bf05270 */
[----:B------:R-:W-:Y:S02]  /*1e90*/  USEL UR7, URZ, 0x1, UP0 ;  /* 0x000000013f077887 */ /* 0x000fe40008000000 */
[----:B------:R-:W-:Y:S02]  /*1ea0*/  USEL UR6, UR6, URZ, UP0 ;  /* 0x0000003f06067287 */ /* 0x000fe40008000000 */
[----:B------:R-:W-:-:S06]  /*1eb0*/  ULOP3.LUT UR7, UR48, UR7, URZ, 0x3c, !UPT ;  /* 0x0000000730077292 */ /* 0x000fcc000f8e3c3f */
[----:B------:R-:W-:-:S07]  /*1ec0*/  IMAD.U32 R6, RZ, RZ, UR7 ;  /* 0x00000007ff067e24 */ /* 0x000fce000f8e00ff */
.L_x_31:
[----:B------:R-:W-:Y:S05]  /*1ed0*/  @!P0 BRA `(.L_x_25) ;  /* 0x0000000000048947 */ /* 0x000fea0003800000 */
[----:B------:R-:W-:Y:S01]  /*1ee0*/  BPT.TRAP 0x1 ;  /* 0x000000040000795c */ /* 0x000fe20000300000 */
.L_x_25:
[----:B------:R-:W-:Y:S01]  /*1ef0*/  ULEA UR7, UR6, UR43, 0x3 ;  /* 0x0000002b06077291 */ /* 0x000fe2000f8e183f */
[----:B------:R-:W-:-:S08]  /*1f00*/  SHF.L.U32 R4, R6, 0x1f, RZ ;  /* 0x0000001f06047819 */ /* 0x000fd000000006ff */
[----:B------:R0:W1:Y:S01]  /*1f10*/  SYNCS.PHASECHK.TRANS64.TRYWAIT P1, [UR7], R4 ;  /* 0x00000004ff0075a7 */ /* 0x0000620008020147 */
[----:B------:R-:W-:Y:S05]  /*1f20*/  @!P0 BRA `(.L_x_26) ;  /* 0x0000000000048947 */ /* 0x000fea0003800000 */
[----:B------:R-:W-:Y:S01]  /*1f30*/  BPT.TRAP 0x1 ;  /* 0x000000040000795c */ /* 0x000fe20000300000 */
.L_x_26:
[----:B-1----:R-:W-:Y:S05]  /*1f40*/  @P1 BRA `(.L_x_27) ;  /* 0x0000000000081947 */ /* 0x002fea0003800000 */
[----:B------:R-:W1:Y:S02]  /*1f50*/  SYNCS.PHASECHK.TRANS64.TRYWAIT P1, [UR7], R4 ;  /* 0x00000004ff0075a7 */ /* 0x000e640008020147 */
[----:B-1----:R-:W-:Y:S05]  /*1f60*/  @!P1 BRA `(.L_x_28) ;  /* 0x0000009c00689947 */ /* 0x002fea0003800000 */
.L_x_27:
[----:B------:R-:W-:Y:S01]  /*1f70*/  ULEA UR12, UR6, UR4, 0xa ;  /* 0x00000004060c7291 */ /* 0x000fe2000f8e503f */
[----:B------:R-:W-:Y:S01]  /*1f80*/  WARPGROUP.ARRIVE ;  /* 0x00000000000079c5 */ /* 0x000fe20000000000 */
[----:B------:R-:W-:Y:S01]  /*1f90*/  ULEA UR7, UR6, UR5, 0xc ;  /* 0x0000000506077291 */ /* 0x000fe2000f8e603f */
[----:B------:R-:W-:Y:S01]  /*1fa0*/  UMOV UR9, 0x40000040 ;  /* 0x4000004000097882 */ /* 0x000fe20000000000 */
[----:B------:R-:W-:-:S03]  /*1fb0*/  UMOV UR11, 0x40000040 ;  /* 0x40000040000b7882 */ /* 0x000fc60000000000 */
[----:B------:R-:W-:Y:S02]  /*1fc0*/  UMOV UR8, UR12 ;  /* 0x0000000c00087c82 */ /* 0x000fe40008000000 */
[----:B------:R-:W-:Y:S02]  /*1fd0*/  UMOV UR10, UR7 ;  /* 0x00000007000a7c82 */ /* 0x000fe40008000000 */
[----:B------:R-:W-:Y:S01]  /*1fe0*/  HGMMA.64x256x16.F32.BF16 R24, gdesc[UR8], R24, gsb0 ;  /* 0x03e00000081879f0 */ /* 0x000fe20008001818 */
        /* <DEDUP_REMOVED lines=58> */
[----:B------:R-:W-:Y:S01]  /*2390*/  BPT.TRAP 0x1 ;  /* 0x000000040000795c */ /* 0x000fe20000300000 */
.L_x_29:
[----:B------:R-:W-:Y:S01]  /*23a0*/  ISETP.NE.AND P1, PT, R152, RZ, PT ;  /* 0x000000ff9800720c */ /* 0x000fe20003f25270 */
[----:B------:R-:W-:-:S12]  /*23b0*/  UISETP.GT.U32.AND UP0, UPT, UR42, 0x1, UPT ;  /* 0x000000012a00788c */ /* 0x000fd8000bf04070 */
[----:B01----:R-:W-:-:S05]  /*23c0*/  @P1 LEA R4, R3, UR43, 0x3 ;  /* 0x0000002b03041c11 */ /* 0x003fca000f8e18ff */
[----:B------:R-:W-:-:S05]  /*23d0*/  @P1 VIADD R4, R4, 0x10 ;  /* 0x0000001004041836 */ /* 0x000fca0000000000 */
[----:B------:R-:W-:-:S04]  /*23e0*/  @P1 PRMT R4, R153, 0x654, R4 ;  /* 0x0000065499041816 */ /* 0x000fc80000000004 */
[----:B------:R0:W-:Y:S01]  /*23f0*/  @P1 SYNCS.ARRIVE.TRANS64.RED.A1T0 RZ, [R4+URZ], RZ ;  /* 0x000000ff04ff19a7 */ /* 0x0001e2000810043f */
[----:B------:R-:W-:-:S13]  /*2400*/  PLOP3.LUT P1, PT, PT, PT, UP0, 0x80, 0x0 ;  /* 0x000000000000781c */ /* 0x000fda0003f2f008 */
[----:B0-----:R-:W-:Y:S05]  /*2410*/  @P1 BRA `(.L_x_30) ;  /* 0x0000000000041947 */ /* 0x001fea0003800000 */
[----:B------:R-:W-:Y:S01]  /*2420*/  BPT.TRAP 0x1 ;  /* 0x000000040000795c */ /* 0x000fe20000300000 */
.L_x_30:
[----:B------:R-:W-:Y:S01]  /*2430*/  UIADD3 UR6, UR6, 0x1, URZ ;  /* 0x0000000106067890 */ /* 0x000fe2000fffe03f */
[C---:B------:R-:W-:Y:S01]  /*2440*/  ISETP.GT.AND P2, PT, R0.reuse, 0x1, PT ;  /* 0x000000010000780c */ /* 0x040fe20003f44270 */
[----:B------:R-:W-:Y:S02]  /*2450*/  VIADD R3, R3, 0x1 ;  /* 0x0000000103037836 */ /* 0x000fe40000000000 */
[----:B------:R-:W-:Y:S01]  /*2460*/  UISETP.NE.AND UP0, UPT, UR6, 0x2, UPT ;  /* 0x000000020600788c */ /* 0x000fe2000bf05270 */
[----:B------:R-:W-:Y:S02]  /*2470*/  VIADD R0, R0, 0xffffffff ;  /* 0xffffffff00007836 */ /* 0x000fe40000000000 */
[C---:B------:R-:W-:Y:S01]  /*2480*/  ISETP.NE.AND P1, PT, R3.reuse, 0x2, PT ;  /* 0x000000020300780c */ /* 0x040fe20003f25270 */
[----:B------:R-:W-:Y:S02]  /*2490*/  USEL UR7, URZ, 0x1, UP0 ;  /* 0x000000013f077887 */ /* 0x000fe40008000000 */
[----:B------:R-:W-:Y:S01]  /*24a0*/  USEL UR6, UR6, URZ, UP0 ;  /* 0x0000003f06067287 */ /* 0x000fe20008000000 */
[----:B------:R-:W-:-:S03]  /*24b0*/  SEL R3, R3, RZ, P1 ;  /* 0x000000ff03037207 */ /* 0x000fc60000800000 */
[----:B------:R-:W-:Y:S01]  /*24c0*/  LOP3.LUT R6, R6, UR7, RZ, 0x3c, !PT ;  /* 0x0000000706067c12 */ /* 0x000fe2000f8e3cff */
[----:B------:R-:W-:Y:S07]  /*24d0*/  @P2 BRA `(.L_x_31) ;  /* 0xfffffff8007c2947 */ /* 0x000fee000383ffff */
.L_x_24:
[----:B------:R-:W-:Y:S01]  /*24e0*/  ULDC UR4, c[0x0][0x28c] ;  /* 0x0000a30000047ab9 */ /* 0x000fe20000000800 */
[----:B------:R2:W-:Y:S01]  /*24f0*/  SYNCS.ARRIVE.TRANS64.A1T0 RZ, [R158+UR46], RZ ;  /* 0x000000ff9eff79a7 */ /* 0x0005e2000810002e */
[----:B------:R-:W-:-:S06]  /*2500*/  UISETP.GE.AND UP0, UPT, UR4, 0x1, UPT ;  /* 0x000000010400788c */ /* 0x000fcc000bf06270 */
[----:B------:R-:W-:-:S13]  /*2510*/  PLOP3.LUT P1, PT, PT, PT, UP0, 0x80, 0x0 ;  /* 0x000000000000781c */ /* 0x000fda0003f2f008 */
[----:B--2---:R-:W-:Y:S05]  /*2520*/  @!P1 BRA `(.L_x_32) ;  /* 0x0000000000409947 */ /* 0x004fea0003800000 */
[----:B------:R-:W-:Y:S05]  /*2530*/  @!P0 BRA `(.L_x_33) ;  /* 0x0000000000048947 */ /* 0x000fea0003800000 */
[----:B------:R-:W-:Y:S01]  /*2540*/  BPT.TRAP 0x1 ;  /* 0x000000040000795c */ /* 0x000fe20000300000 */
.L_x_33:
[----:B------:R-:W-:Y:S01]  /*2550*/  ISETP.NE.AND P0, PT, R152, RZ, PT ;  /* 0x000000ff9800720c */ /* 0x000fe20003f05270 */
[----:B01----:R-:W-:-:S12]  /*2560*/  IMAD.U32 R3, RZ, RZ, UR43 ;  /* 0x0000002bff037e24 */ /* 0x003fd8000f8e00ff */
[----:B------:R-:W-:-:S05]  /*2570*/  VOTEU.ANY UP0, P0 ;  /* 0x00000000003f7886 */ /* 0x000fca0000000100 */
[----:B------:R-:W-:Y:S02]  /*2580*/  @UP0 UIADD3 UR5, UR47, UR44, URZ ;  /* 0x0000002c2f050290 */ /* 0x000fe4000fffe03f */
[----:B------:R-:W-:-:S04]  /*2590*/  UISETP.GT.U32.AND UP0, UPT, UR42, 0x1, UPT ;  /* 0x000000012a00788c */ /* 0x000fc8000bf04070 */
[----:B------:R-:W-:-:S04]  /*25a0*/  IMAD.U32 R0, RZ, RZ, UR5 ;  /* 0x00000005ff007e24 */ /* 0x000fc8000f8e00ff */
[----:B------:R-:W-:-:S05]  /*25b0*/  @P0 IMAD.SHL.U32 R0, R0, 0x8, RZ ;  /* 0x0000000800000824 */ /* 0x000fca00078e00ff */
[----:B------:R-:W-:-:S04]  /*25c0*/  @P0 LOP3.LUT R0, R0, 0x8, RZ, 0xc0, !PT ;  /* 0x0000000800000812 */ /* 0x000fc800078ec0ff */
[----:B------:R-:W-:-:S04]  /*25d0*/  @P0 IADD3 R0, R3, 0x10, R0 ;  /* 0x0000001003000810 */ /* 0x000fc80007ffe000 */
[----:B------:R-:W-:-:S04]  /*25e0*/  @P0 PRMT R0, R153, 0x654, R0 ;  /* 0x0000065499000816 */ /* 0x000fc80000000000 */
[----:B------:R2:W-:Y:S01]  /*25f0*/  @P0 SYNCS.ARRIVE.TRANS64.RED.A1T0 RZ, [R0+URZ], RZ ;  /* 0x000000ff00ff09a7 */ /* 0x0005e2000810043f */
[----:B------:R-:W-:-:S13]  /*2600*/  PLOP3.LUT P0, PT, PT, PT, UP0, 0x80, 0x0 ;  /* 0x000000000000781c */ /* 0x000fda0003f0f008 */
[----:B--2---:R-:W-:Y:S05]  /*2610*/  @P0 BRA `(.L_x_32) ;  /* 0x0000000000040947 */ /* 0x004fea0003800000 */
[----:B------:R-:W-:Y:S01]  /*2620*/  BPT.TRAP 0x1 ;  /* 0x000000040000795c */ /* 0x000fe20000300000 */
.L_x_32:
[----:B01----:R-:W-:Y:S01]  /*2630*/  SHF.L.U32 R0, R170, 0x1f, RZ ;  /* 0x0000001faa007819 */ /* 0x003fe200000006ff */
[----:B------:R-:W-:Y:S01]  /*2640*/  ULEA UR6, UR37, UR44, 0x1 ;  /* 0x0000002c25067291 */ /* 0x000fe2000f8e083f */
[----:B------:R-:W0:Y:S01]  /*2650*/  LDC R7, c[0x0][0x288] ;  /* 0x0000a200ff077b82 */ /* 0x000e220000000800 */
[----:B------:R-:W-:Y:S01]  /*2660*/  UIADD3 UR4, UR4, 0xfe, URZ ;  /* 0x000000fe04047890 */ /* 0x000fe2000fffe03f */
[----:B------:R-:W-:Y:S01]  /*2670*/  IMAD.SHL.U32 R8, R156, 0x2, RZ ;  /* 0x000000029c087824 */ /* 0x000fe200078e00ff */
[----:B------:R-:W-:Y:S02]  /*2680*/  USHF.R.U32.HI UR5, URZ, 0x1, UR6 ;  /* 0x000000013f057899 */ /* 0x000fe40008011606 */
[----:B------:R-:W-:Y:S02]  /*2690*/  UISETP.GT.U32.AND UP0, UPT, UR6, 0x1, UPT ;  /* 0x000000010600788c */ /* 0x000fe4000bf04070 */
[----:B------:R-:W-:Y:S01]  /*26a0*/  ULOP3.LUT UR5, UR5, 0x1, URZ, 0xc0, !UPT ;  /* 0x0000000105057892 */ /* 0x000fe2000f8ec03f */
[----:B------:R-:W1:Y:S01]  /*26b0*/  SYNCS.PHASECHK.TRANS64.TRYWAIT P0, [R157+UR45+0x10], R0 ;  /* 0x000010009d0075a7 */ /* 0x000e62000800016d */
[----:B------:R-:W-:Y:S01]  /*26c0*/  UISETP.LT.U32.AND UP0, UPT, UR4, 0xff, UP0 ;  /* 0x000000ff0400788c */ /* 0x000fe20008701070 */
[----:B------:R-:W-:Y:S01]  /*26d0*/  SHF.R.S32.HI R9, RZ, 0x1f, R8 ;  /* 0x0000001fff097819 */ /* 0x000fe20000011408 */
[----:B------:R-:W-:-:S02]  /*26e0*/  UISETP.NE.U32.AND UP1, UPT, UR5, 0x1, UPT ;  /* 0x000000010500788c */ /* 0x000fc4000bf25070 */
[----:B------:R-:W-:Y:S02]  /*26f0*/  USEL UR5, URZ, 0x1, !UP0 ;  /* 0x000000013f057887 */ /* 0x000fe4000c000000 */
[----:B------:R-:W-:-:S04]  /*2700*/  UISETP.GT.U32.AND UP1, UPT, UR4, 0xfe, !UP1 ;  /* 0x000000fe0400788c */ /* 0x000fc8000cf24070 */
[----:B------:R-:W-:-:S04]  /*2710*/  USEL UR4, URZ, 0x1, !UP1 ;  /* 0x000000013f047887 */ /* 0x000fc8000c800000 */
[----:B------:R-:W-:Y:S01]  /*2720*/  ULOP3.LUT UR48, UR4, UR48, UR5, 0x96, !UPT ;  /* 0x0000003004307292 */ /* 0x000fe2000f8e9605 */
[----:B01----:R-:W-:Y:S11]  /*2730*/  @!P0 BRA `(.L_x_34) ;  /* 0x00000094008c8947 */ /* 0x003ff60003800000 */
.L_x_314:
[----:B------:R-:W-:Y:S01]  /*2740*/  IMAD.SHL.U32 R4, R18, 0x40, RZ ;  /* 0x0000004012047824 */ /* 0x000fe200078e00ff */
[----:B------:R-:W-:Y:S01]  /*2750*/  ULDC UR6, c[0x0][0x284] ;  /* 0x0000a10000067ab9 */ /* 0x000fe20000000800 */
[----:B------:R-:W-:Y:S01]  /*2760*/  IMAD.SHL.U32 R12, R2, 0x100, RZ ;  /* 0x00000100020c7824 */ /* 0x000fe200078e00ff */
[----:B------:R-:W-:Y:S01]  /*2770*/  SHF.R.S32.HI R165, RZ, 0x1f, R19 ;  /* 0x0000001fffa57819 */ /* 0x000fe20000011413 */
[----:B------:R-:W-:Y:S01]  /*2780*/  ULDC.64 UR4, c[0x0][0x5d0] ;  /* 0x0001740000047ab9 */ /* 0x000fe20000000a00 */
[----:B------:R-:W-:Y:S01]  /*2790*/  ISETP.GE.AND P0, PT, R4, UR6, PT ;  /* 0x0000000604007c0c */ /* 0x000fe2000bf06270 */
[----:B------:R-:W-:Y:S01]  /*27a0*/  IMAD.WIDE.U32 R2, R19, UR4, R8 ;  /* 0x0000000413027c25 */ /* 0x000fe2000f8e0008 */
[----:B------:R-:W-:Y:S01]  /*27b0*/  SHF.R.S32.HI R13, RZ, 0x1f, R12 ;  /* 0x0000001fff0d7819 */ /* 0x000fe2000001140c */
[----:B------:R-:W-:Y:S01]  /*27c0*/  ULOP3.LUT UR44, UR44, 0x1, URZ, 0xc0, !UPT ;  /* 0x000000012c2c7892 */ /* 0x000fe2000f8ec03f */
[C---:B------:R-:W-:Y:S01]  /*27d0*/  ISETP.GE.OR P0, PT, R12.reuse, R7, P0 ;  /* 0x000000070c00720c */ /* 0x040fe20000706670 */
[----:B0-----:R-:W-:Y:S01]  /*27e0*/  IMAD R0, R165, UR4, RZ ;  /* 0x00000004a5007c24 */ /* 0x001fe2000f8e02ff */
[----:B------:R-:W-:-:S03]  /*27f0*/  IADD3 R2, P1, R12, R2, RZ ;  /* 0x000000020c027210 */ /* 0x000fc60007f3e0ff */
[----:B------:R-:W-:-:S05]  /*2800*/  IMAD R5, R19, UR5, R0 ;  /* 0x0000000513057c24 */ /* 0x000fca000f8e0200 */
[----:B------:R-:W-:-:S03]  /*2810*/  IADD3.X R3, R13, R3, R5, P1, !PT ;  /* 0x000000030d037210 */ /* 0x000fc60000ffe405 */
[----:B------:R-:W-:Y:S05]  /*2820*/  @P0 BRA `(.L_x_35) ;  /* 0x0000007c00040947 */ /* 0x000fea0003800000 */
[----:B------:R-:W0:Y:S01]  /*2830*/  LDC.64 R10, c[0x0][0x5c8] ;  /* 0x00017200ff0a7b82 */ /* 0x000e220000000a00 */
[----:B-----5:R-:W-:Y:S01]  /*2840*/  FSETP.NEU.AND P0, PT, R22, RZ, PT ;  /* 0x000000ff1600720b */ /* 0x020fe20003f0d000 */
[----:B------:R-:W-:Y:S01]  /*2850*/  IMAD R5, R156, -0x2, R7 ;  /* 0xfffffffe9c057824 */ /* 0x000fe200078e0207 */
[----:B------:R-:W-:Y:S01]  /*2860*/  BSSY B0, `(.L_x_35) ;  /* 0x00007bd000007945 */ /* 0x000fe20003800000 */
[----:B------:R-:W-:-:S04]  /*2870*/  IMAD.WIDE R162, R18, 0x40, R154 ;  /* 0x0000004012a27825 */ /* 0x000fc800078e029a */
[----:B------:R-:W-:Y:S02]  /*2880*/  IMAD.IADD R0, R5, 0x1, -R12 ;  /* 0x0000000105007824 */ /* 0x000fe400078e0a0c */
[----:B------:R-:W-:-:S03]  /*2890*/  IMAD.IADD R4, R161, 0x1, -R4 ;  /* 0x00000001a1047824 */ /* 0x000fc600078e0a04 */
[----:B------:R-:W-:-:S04]  /*28a0*/  ISETP.GT.AND P2, PT, R0, RZ, PT ;  /* 0x000000ff0000720c */ /* 0x000fc80003f44270 */
[----:B------:R-:W-:Y:S01]  /*28b0*/  ISETP.GT.AND P1, PT, R4, RZ, P2 ;  /* 0x000000ff0400720c */ /* 0x000fe20001724270 */
[-C--:B0-----:R-:W-:Y:S02]  /*28c0*/  IMAD R5, R163, R10.reuse, RZ ;  /* 0x0000000aa3057224 */ /* 0x081fe400078e02ff */
[----:B------:R-:W-:-:S04]  /*28d0*/  IMAD.WIDE.U32 R172, R162, R10, R2 ;  /* 0x0000000aa2ac7225 */ /* 0x000fc800078e0002 */
[----:B------:R-:W-:-:S04]  /*28e0*/  IMAD R5, R162, R11, R5 ;  /* 0x0000000ba2057224 */ /* 0x000fc800078e0205 */
[----:B------:R-:W-:Y:S01]  /*28f0*/  IMAD.IADD R175, R173, 0x1, R5 ;  /* 0x00000001adaf7824 */ /* 0x000fe200078e0205 */
[----:B------:R-:W-:Y:S06]  /*2900*/  @!P0 BRA `(.L_x_36) ;  /* 0x0000005400a08947 */ /* 0x000fec0003800000 */
[----:B------:R-:W0:Y:S01]  /*2910*/  LDC.64 R20, c[0x0][0x5b8] ;  /* 0x00016e00ff147b82 */ /* 0x000e220000000a00 */
[----:B------:R-:W-:-:S07]  /*2920*/  ULDC.64 UR4, c[0x0][0x5c0] ;  /* 0x0001700000047ab9 */ /* 0x000fce0000000a00 */
[----:B------:R-:W1:Y:S08]  /*2930*/  LDC.64 R166, c[0x0][0x5b0] ;  /* 0x00016c00ffa67b82 */ /* 0x000e700000000a00 */
[----:B------:R-:W2:Y:S01]  /*2940*/  LDC.64 R14, c[0x0][0x5a8] ;  /* 0x00016a00ff0e7b82 */ /* 0x000ea20000000a00 */
[-C--:B0-----:R-:W-:Y:S02]  /*2950*/  IMAD R6, R165, R20.reuse, RZ ;  /* 0x00000014a5067224 */ /* 0x081fe400078e02ff */
[----:B------:R-:W-:-:S04]  /*2960*/  IMAD.WIDE.U32 R2, R19, R20, R8 ;  /* 0x0000001413027225 */ /* 0x000fc800078e0008 */
[----:B------:R-:W-:Y:S01]  /*2970*/  IMAD R171, R19, R21, R6 ;  /* 0x0000001513ab7224 */ /* 0x000fe200078e0206 */
[----:B------:R-:W-:Y:S01]  /*2980*/  IADD3 R164, P0, R12, R2, RZ ;  /* 0x000000020ca47210 */ /* 0x000fe20007f1e0ff */
[----:B-1----:R-:W-:-:S03]  /*2990*/  IMAD R2, R163, R166, RZ ;  /* 0x000000a6a3027224 */ /* 0x002fc600078e02ff */
[----:B------:R-:W-:Y:S01]  /*29a0*/  IADD3.X R165, R13, R3, R171, P0, !PT ;  /* 0x000000030da57210 */ /* 0x000fe200007fe4ab */
[C---:B------:R-:W-:Y:S02]  /*29b0*/  IMAD R173, R162.reuse, R167, R2 ;  /* 0x000000a7a2ad7224 */ /* 0x040fe400078e0202 */
[----:B------:R-:W-:-:S04]  /*29c0*/  IMAD.WIDE.U32 R2, R162, R166, R164 ;  /* 0x000000a6a2027225 */ /* 0x000fc800078e00a4 */
[----:B------:R-:W-:Y:S01]  /*29d0*/  IMAD.IADD R3, R3, 0x1, R173 ;  /* 0x0000000103037824 */ /* 0x000fe200078e02ad */
[----:B--2---:R-:W-:-:S04]  /*29e0*/  LEA R6, P0, R2, R14, 0x1 ;  /* 0x0000000e02067211 */ /* 0x004fc800078008ff */
[----:B------:R-:W-:-:S05]  /*29f0*/  LEA.HI.X R7, R2, R15, R3, 0x1, P0 ;  /* 0x0000000f02077211 */ /* 0x000fca00000f0c03 */
[----:B------:R0:W2:Y:S01]  /*2a00*/  @P1 LDG.E.LTC128B.U16 R5, desc[UR50][R6.64] ;  /* 0x0000003206051981 */ /* 0x0000a2000c1e1520 */
[----:B------:R-:W-:Y:S01]  /*2a10*/  IMAD.WIDE.U32 R2, R162, R166, R12 ;  /* 0x000000a6a2027225 */ /* 0x000fe200078e000c */
[----:B------:R-:W-:Y:S02]  /*2a20*/  BSSY B1, `(.L_x_37) ;  /* 0x0000014000017945 */ /* 0x000fe40003800000 */
[----:B------:R-:W-:-:S04]  /*2a30*/  IADD3 R168, P0, R8, R2, RZ ;  /* 0x0000000208a87210 */ /* 0x000fc80007f1e0ff */
[----:B------:R-:W-:Y:S02]  /*2a40*/  IADD3.X R169, R9, R173, R3, P0, !PT ;  /* 0x000000ad09a97210 */ /* 0x000fe400007fe403 */
[----:B------:R-:W-:Y:S01]  /*2a50*/  LEA R2, P0, R172, UR4, 0x1 ;  /* 0x00000004ac027c11 */ /* 0x000fe2000f8008ff */
[----:B------:R-:W-:-:S03]  /*2a60*/  IMAD.WIDE.U32 R168, R19, R20, R168 ;  /* 0x0000001413a87225 */ /* 0x000fc600078e00a8 */
[----:B------:R-:W-:Y:S02]  /*2a70*/  LEA.HI.X R3, R172, UR5, R175, 0x1, P0 ;  /* 0x00000005ac037c11 */ /* 0x000fe400080f0caf */
[----:B------:R-:W-:Y:S01]  /*2a80*/  ISETP.GT.AND P0, PT, R0, 0x1, PT ;  /* 0x000000010000780c */ /* 0x000fe20003f04270 */
[----:B0-----:R-:W-:Y:S01]  /*2a90*/  IMAD.IADD R7, R171, 0x1, R169 ;  /* 0x00000001ab077824 */ /* 0x001fe200078e02a9 */
[----:B------:R-:W-:Y:S02]  /*2aa0*/  LEA R6, P4, R168, R14, 0x1 ;  /* 0x0000000ea8067211 */ /* 0x000fe400078808ff */
[----:B------:R-:W-:Y:S02]  /*2ab0*/  ISETP.GT.AND P3, PT, R4, RZ, P0 ;  /* 0x000000ff0400720c */ /* 0x000fe40000764270 */
[----:B------:R-:W-:Y:S01]  /*2ac0*/  LEA.HI.X R7, R168, R15, R7, 0x1, P4 ;  /* 0x0000000fa8077211 */ /* 0x000fe200020f0c07 */
[C---:B------:R-:W-:Y:S01]  /*2ad0*/  IMAD.SHL.U32 R168, R166.reuse, 0x8, RZ ;  /* 0x00000008a6a87824 */ /* 0x040fe200078e00ff */
[----:B------:R-:W-:Y:S01]  /*2ae0*/  SHF.L.U64.HI R169, R166, 0x3, R167 ;  /* 0x00000003a6a97819 */ /* 0x000fe200000102a7 */
[----:B--2---:R-:W-:-:S04]  /*2af0*/  IMAD.U32 R21, R5, 0x10000, RZ ;  /* 0x0001000005157824 */ /* 0x004fc800078e00ff */
[----:B------:R-:W-:-:S04]  /*2b00*/  FMUL R21, R21, R22 ;  /* 0x0000001615157220 */ /* 0x000fc80000400000 */
[----:B------:R-:W-:-:S05]  /*2b10*/  FFMA R21, R24, R23, R21 ;  /* 0x0000001718157223 */ /* 0x000fca0000000015 */
[----:B------:R-:W-:-:S05]  /*2b20*/  F2FP.BF16.F32.PACK_AB R21, RZ, R21 ;  /* 0x00000015ff15723e */ /* 0x000fca00000010ff */
[----:B------:R0:W-:Y:S01]  /*2b30*/  @P1 STG.E.U16 desc[UR50][R2.64], R21 ;  /* 0x0000001502001986 */ /* 0x0001e2000c101532 */
[----:B------:R-:W-:Y:S05]  /*2b40*/  @!P3 BRA `(.L_x_38) ;  /* 0x000000000004b947 */ /* 0x000fea0003800000 */
[----:B------:R1:W5:Y:S02]  /*2b50*/  LDG.E.LTC128B.U16 R5, desc[UR50][R6.64+0x2] ;  /* 0x0000023206057981 */ /* 0x000364000c1e1520 */
.L_x_38:
[----:B------:R-:W-:Y:S05]  /*2b60*/  BSYNC B1 ;  /* 0x0000000000017941 */ /* 0x000fea0003800000 */
.L_x_37:
[----:B0----5:R-:W-:Y:S01]  /*2b70*/  IMAD.U32 R21, R5, 0x10000, RZ ;  /* 0x0001000005157824 */ /* 0x021fe200078e00ff */
[----:B------:R-:W-:Y:S01]  /*2b80*/  ISETP.GT.AND P2, PT, R4, 0x8, P2 ;  /* 0x000000080400780c */ /* 0x000fe20001744270 */
[----:B------:R-:W-:-:S04]  /*2b90*/  IMAD.WIDE.U32 R168, R162, R166, R168 ;  /* 0x000000a6a2a87225 */ /* 0x000fc800078e00a8 */
[----:B------:R-:W-:Y:S01]  /*2ba0*/  FMUL R18, R21, R22 ;  /* 0x0000001615127220 */ /* 0x000fe20000400000 */
[----:B------:R-:W-:Y:S01]  /*2bb0*/  IMAD.IADD R173, R173, 0x1, R169 ;  /* 0x00000001adad7824 */ /* 0x000fe200078e02a9 */
[----:B------:R-:W-:Y:S02]  /*2bc0*/  IADD3 R21, P1, R164, R168, RZ ;  /* 0x000000a8a4157210 */ /* 0x000fe40007f3e0ff */
[----:B------:R-:W-:-:S03]  /*2bd0*/  FFMA R18, R25, R23, R18 ;  /* 0x0000001719127223 */ /* 0x000fc60000000012 */
[----:B------:R-:W-:Y:S01]  /*2be0*/  IMAD.X R164, R173, 0x1, R165, P1 ;  /* 0x00000001ada47824 */ /* 0x000fe200008e06a5 */
[C---:B------:R-:W-:Y:S02]  /*2bf0*/  LEA R24, P1, R21.reuse, R14, 0x1 ;  /* 0x0000000e15187211 */ /* 0x040fe400078208ff */
[----:B------:R-:W-:Y:S02]  /*2c00*/  F2FP.BF16.F32.PACK_AB R18, RZ, R18 ;  /* 0x00000012ff12723e */ /* 0x000fe400000010ff */
[----:B------:R-:W-:Y:S02]  /*2c10*/  LEA.HI.X R25, R21, R15, R164, 0x1, P1 ;  /* 0x0000000f15197211 */ /* 0x000fe400008f0ca4 */
[----:B------:R-:W-:Y:S02]  /*2c20*/  PRMT R21, R18, 0x7610, R21 ;  /* 0x0000761012157816 */ /* 0x000fe40000000015 */
[----:B------:R-:W-:-:S03]  /*2c30*/  PRMT R18, R5, 0x7610, R18 ;  /* 0x0000761005127816 */ /* 0x000fc60000000012 */
[----:B------:R0:W-:Y:S04]  /*2c40*/  @P3 STG.E.U16 desc[UR50][R2.64+0x2], R21 ;  /* 0x0000021502003986 */ /* 0x0001e8000c101532 */
[----:B------:R-:W2:Y:S01]  /*2c50*/  @P2 LDG.E.LTC128B.U16 R18, desc[UR50][R24.64] ;  /* 0x0000003218122981 */ /* 0x000ea2000c1e1520 */
[----:B------:R-:W-:Y:S01]  /*2c60*/  IADD3 R8, P1, P3, R8, R168, R12 ;  /* 0x000000a808087210 */ /* 0x000fe20007b3e00c */
[----:B------:R-:W-:Y:S01]  /*2c70*/  BSSY B1, `(.L_x_39) ;  /* 0x0000011000017945 */ /* 0x000fe20003800000 */
[C---:B------:R-:W-:Y:S02]  /*2c80*/  SHF.L.U64.HI R11, R10.reuse, 0x4, R11 ;  /* 0x000000040a0b7819 */ /* 0x040fe4000001020b */
[----:B------:R-:W-:Y:S02]  /*2c90*/  IADD3.X R9, R9, R173, R13, P1, P3 ;  /* 0x000000ad09097210 */ /* 0x000fe40000fe640d */
[----:B------:R-:W-:-:S02]  /*2ca0*/  LEA R10, P1, R10, R2, 0x4 ;  /* 0x000000020a0a7211 */ /* 0x000fc400078220ff */
[----:B------:R-:W-:Y:S01]  /*2cb0*/  ISETP.GT.AND P0, PT, R4, 0x8, P0 ;  /* 0x000000080400780c */ /* 0x000fe20000704270 */
[----:B0-----:R-:W-:-:S04]  /*2cc0*/  IMAD.WIDE.U32 R20, R19, R20, R8 ;  /* 0x0000001413147225 */ /* 0x001fc800078e0008 */
[----:B------:R-:W-:Y:S01]  /*2cd0*/  IMAD.X R11, R11, 0x1, R3, P1 ;  /* 0x000000010b0b7824 */ /* 0x000fe200008e0603 */
[----:B------:R-:W-:Y:S01]  /*2ce0*/  LEA R8, P3, R20, R14, 0x1 ;  /* 0x0000000e14087211 */ /* 0x000fe200078608ff */
[----:B------:R-:W-:-:S05]  /*2cf0*/  IMAD.IADD R9, R171, 0x1, R21 ;  /* 0x00000001ab097824 */ /* 0x000fca00078e0215 */
[----:B------:R-:W-:Y:S01]  /*2d00*/  LEA.HI.X R9, R20, R15, R9, 0x1, P3 ;  /* 0x0000000f14097211 */ /* 0x000fe200018f0c09 */
[----:B--2---:R-:W-:-:S04]  /*2d10*/  IMAD.U32 R5, R18, 0x10000, RZ ;  /* 0x0001000012057824 */ /* 0x004fc800078e00ff */
[----:B------:R-:W-:-:S04]  /*2d20*/  FMUL R5, R5, R22 ;  /* 0x0000001605057220 */ /* 0x000fc80000400000 */
[----:B------:R-:W-:-:S05]  /*2d30*/  FFMA R5, R26, R23, R5 ;  /* 0x000000171a057223 */ /* 0x000fca0000000005 */
[----:B------:R-:W-:-:S05]  /*2d40*/  F2FP.BF16.F32.PACK_AB R5, RZ, R5 ;  /* 0x00000005ff05723e */ /* 0x000fca00000010ff */
[----:B------:R0:W-:Y:S01]  /*2d50*/  @P2 STG.E.U16 desc[UR50][R10.64], R5 ;  /* 0x000000050a002986 */ /* 0x0001e2000c101532 */
[----:B------:R-:W-:Y:S05]  /*2d60*/  @!P0 BRA `(.L_x_40) ;  /* 0x0000000000048947 */ /* 0x000fea0003800000 */
[----:B------:R2:W5:Y:S02]  /*2d70*/  LDG.E.LTC128B.U16 R18, desc[UR50][R8.64+0x2] ;  /* 0x0000023208127981 */ /* 0x000564000c1e1520 */
.L_x_40:
[----:B------:R-:W-:Y:S05]  /*2d80*/  BSYNC B1 ;  /* 0x0000000000017941 */ /* 0x000fea0003800000 */
.L_x_39:
[----:B0----5:R-:W-:Y:S01]  /*2d90*/  IMAD.U32 R5, R18, 0x10000, RZ ;  /* 0x0001000012057824 */ /* 0x021fe200078e00ff */
[----:B------:R-:W-:Y:S01]  /*2da0*/  ISETP.GT.AND P1, PT, R0, 0x8, PT ;  /* 0x000000080000780c */ /* 0x000fe20003f24270 */
[----:B------:R-:W-:Y:S02]  /*2db0*/  BSSY B1, `(.L_x_41) ;  /* 0x0000008000017945 */ /* 0x000fe40003800000 */
[----:B------:R-:W-:Y:S01]  /*2dc0*/  FMUL R12, R5, R22 ;  /* 0x00000016050c7220 */ /* 0x000fe20000400000 */
[----:B------:R-:W-:-:S03]  /*2dd0*/  ISETP.GT.AND P2, PT, R4, RZ, P1 ;  /* 0x000000ff0400720c */ /* 0x000fc60000f44270 */
[----:B------:R-:W-:-:S05]  /*2de0*/  FFMA R12, R27, R23, R12 ;  /* 0x000000171b0c7223 */ /* 0x000fca000000000c */
[----:B------:R-:W-:-:S05]  /*2df0*/  F2FP.BF16.F32.PACK_AB R12, RZ, R12 ;  /* 0x0000000cff0c723e */ /* 0x000fca00000010ff */
[----:B------:R0:W-:Y:S01]  /*2e00*/  @P0 STG.E.U16 desc[UR50][R10.64+0x2], R12 ;  /* 0x0000020c0a000986 */ /* 0x0001e2000c101532 */
[----:B------:R-:W-:Y:S05]  /*2e10*/  @!P2 BRA `(.L_x_42) ;  /* 0x000000000004a947 */ /* 0x000fea0003800000 */
[----:B------:R3:W5:Y:S02]  /*2e20*/  LDG.E.LTC128B.U16 R18, desc[UR50][R6.64+0x10] ;  /* 0x0000103206127981 */ /* 0x000764000c1e1520 */
.L_x_42:
[----:B------:R-:W-:Y:S05]  /*2e30*/  BSYNC B1 ;  /* 0x0000000000017941 */ /* 0x000fea0003800000 */
.L_x_41:
[----:B-----5:R-:W-:Y:S01]  /*2e40*/  IMAD.U32 R5, R18, 0x10000, RZ ;  /* 0x0001000012057824 */ /* 0x020fe200078e00ff */
        /* <DEDUP_REMOVED lines=9> */
.L_x_44:
[----:B------:R-:W-:Y:S05]  /*2ee0*/  BSYNC B1 ;  /* 0x0000000000017941 */ /* 0x000fea0003800000 */
.L_x_43:
[----:B----45:R-:W-:Y:S01]  /*2ef0*/  IMAD.U32 R5, R18, 0x10000, RZ ;  /* 0x0001000012057824 */ /* 0x030fe200078e00ff */
[----:B------:R-:W-:Y:S01]  /*2f00*/  ISETP.GT.AND P1, PT, R4, 0x8, P1 ;  /* 0x000000080400780c */ /* 0x000fe20000f24270 */
[----:B------:R-:W-:Y:S02]  /*2f10*/  BSSY B1, `(.L_x_45) ;  /* 0x0000007000017945 */ /* 0x000fe40003800000 */
[----:B0-----:R-:W-:-:S04]  /*2f20*/  FMUL R12, R5, R22 ;  /* 0x00000016050c7220 */ /* 0x001fc80000400000 */
[----:B------:R-:W-:-:S05]  /*2f30*/  FFMA R12, R29, R23, R12 ;  /* 0x000000171d0c7223 */ /* 0x000fca000000000c */
[----:B------:R-:W-:-:S05]  /*2f40*/  F2FP.BF16.F32.PACK_AB R12, RZ, R12 ;  /* 0x0000000cff0c723e */ /* 0x000fca00000010ff */
[----:B------:R0:W-:Y:S01]  /*2f50*/  @P3 STG.E.U16 desc[UR50][R2.64+0x12], R12 ;  /* 0x0000120c02003986 */ /* 0x0001e2000c101532 */
[----:B------:R-:W-:Y:S05]  /*2f60*/  @!P1 BRA `(.L_x_46) ;  /* 0x0000000000049947 */ /* 0x000fea0003800000 */
[----:B------:R4:W5:Y:S02]  /*2f70*/  LDG.E.LTC128B.U16 R18, desc[UR50][R8.64+0x10] ;  /* 0x0000103208127981 */ /* 0x000964000c1e1520 */
.L_x_46:
[----:B------:R-:W-:Y:S05]  /*2f80*/  BSYNC B1 ;  /* 0x0000000000017941 */ /* 0x000fea0003800000 */
.L_x_45:
[----:B-----5:R-:W-:Y:S01]  /*2f90*/  IMAD.U32 R5, R18, 0x10000, RZ ;  /* 0x0001000012057824 */ /* 0x020fe200078e00ff */
[----:B------:R-:W-:Y:S01]  /*2fa0*/  ISETP.GT.AND P0, PT, R4, 0x8, P0 ;  /* 0x000000080400780c */ /* 0x000fe20000704270 */
[----:B------:R-:W-:Y:S02]  /*2fb0*/  BSSY B1, `(.L_x_47) ;  /* 0x0000007000017945 */ /* 0x000fe40003800000 */
[----:B------:R-:W-:-:S04]  /*2fc0*/  FMUL R5, R5, R22 ;  /* 0x0000001605057220 */ /* 0x000fc80000400000 */
[----:B------:R-:W-:-:S05]  /*2fd0*/  FFMA R5, R30, R23, R5 ;  /* 0x000000171e057223 */ /* 0x000fca0000000005 */
[----:B------:R-:W-:-:S05]  /*2fe0*/  F2FP.BF16.F32.PACK_AB R5, RZ, R5 ;  /* 0x00000005ff05723e */ /* 0x000fca00000010ff */
[----:B------:R0:W-:Y:S01]  /*2ff0*/  @P1 STG.E.U16 desc[UR50][R10.64+0x10], R5 ;  /* 0x000010050a001986 */ /* 0x0001e2000c101532 */
[----:B------:R-:W-:Y:S05]  /*3000*/  @!P0 BRA `(.L_x_48) ;  /* 0x0000000000048947 */ /* 0x000fea0003800000 */
[----:B------:R0:W5:Y:S02]  /*3010*/  LDG.E.LTC128B.U16 R18, desc[UR50][R8.64+0x12] ;  /* 0x0000123208127981 */ /* 0x000164000c1e1520 */
.L_x_48:
[----:B------:R-:W-:Y:S05]  /*3020*/  BSYNC B1 ;  /* 0x0000000000017941 */ /* 0x000fea0003800000 */
.L_x_47:
        /* <DEDUP_REMOVED lines=10> */
.L_x_50:
[----:B------:R-:W-:Y:S05]  /*30d0*/  BSYNC B1 ;  /* 0x0000000000017941 */ /* 0x000fea0003800000 */
.L_x_49:
        /* <DEDUP_REMOVED lines=10> */
.L_x_52:
[----:B------:R-:W-:Y:S05]  /*3180*/  BSYNC B1 ;  /* 0x0000000000017941 */ /* 0x000fea0003800000 */
.L_x_51:
[----:B0----5:R-:W-:Y:S01]  /*3190*/  IMAD.U32 R5, R18, 0x10000, RZ ;  /* 0x0001000012057824 */ /* 0x021fe200078e00ff */
        /* <DEDUP_REMOVED lines=8> */
.L_x_54:
[----:B------:R-:W-:Y:S05]  /*3220*/  BSYNC B1 ;  /* 0x0000000000017941 */ /* 0x000fea0003800000 */
.L_x_53:
        /* <DEDUP_REMOVED lines=9> */
.L_x_56:
[----:B------:R-:W-:Y:S05]  /*32c0*/  BSYNC B1 ;  /* 0x0000000000017941 */ /* 0x000fea0003800000 */
.L_x_55:
        /* <DEDUP_REMOVED lines=10> */
.L_x_58:
[----:B------:R-:W-:Y:S05]  /*3370*/  BSYNC B1 ;  /* 0x0000000000017941 */ /* 0x000fea0003800000 */
.L_x_57:
        /* <DEDUP_REMOVED lines=10> */
.L_x_60:
[----:B------:R-:W-:Y:S05]  /*3420*/  BSYNC B1 ;  /* 0x0000000000017941 */ /* 0x000fea0003800000 */
.L_x_59:
        /* <DEDUP_REMOVED lines=9> */
.L_x_62:
[----:B------:R-:W-:Y:S05]  /*34c0*/  BSYNC B1 ;  /* 0x0000000000017941 */ /* 0x000fea0003800000 */
.L_x_61:
        /* <DEDUP_REMOVED lines=9> */
.L_x_64:
[----:B------:R-:W-:Y:S05]  /*3560*/  BSYNC B1 ;  /* 0x0000000000017941 */ /* 0x000fea0003800000 */
.L_x_63:
        /* <DEDUP_REMOVED lines=10> */
.L_x_66:
[----:B------:R-:W-:Y:S05]  /*3610*/  BSYNC B1 ;  /* 0x0000000000017941 */ /* 0x000fea0003800000 */
.L_x_65:
        /* <DEDUP_REMOVED lines=10> */
.L_x_68:
[----:B------:R-:W-:Y:S05]  /*36c0*/  BSYNC B1 ;  /* 0x0000000000017941 */ /* 0x000fea0003800000 */
.L_x_67:
        /* <DEDUP_REMOVED lines=9> */
.L_x_70:
[----:B------:R-:W-:Y:S05]  /*3760*/  BSYNC B1 ;  /* 0x0000000000017941 */ /* 0x000fea0003800000 */
.L_x_69:
        /* <DEDUP_REMOVED lines=9> */
.L_x_72:
[----:B------:R-:W-:Y:S05]  /*3800*/  BSYNC B1 ;  /* 0x0000000000017941 */ /* 0x000fea0003800000 */
.L_x_71:
        /* <DEDUP_REMOVED lines=10> */
.L_x_74:
[----:B------:R-:W-:Y:S05]  /*38b0*/  BSYNC B1 ;  /* 0x0000000000017941 */ /* 0x000fea0003800000 */
.L_x_73:
        /* <DEDUP_REMOVED lines=10> */
.L_x_76:
[----:B------:R-:W-:Y:S05]  /*3960*/  BSYNC B1 ;  /* 0x0000000000017941 */ /* 0x000fea0003800000 */
.L_x_75:
        /* <DEDUP_REMOVED lines=9> */
.L_x_78:
[----:B------:R-:W-:Y:S05]  /*3a00*/  BSYNC B1 ;  /* 0x0000000000017941 */ /* 0x000fea0003800000 */
.L_x_77:
        /* <DEDUP_REMOVED lines=9> */
.L_x_80:
[----:B------:R-:W-:Y:S05]  /*3aa0*/  BSYNC B1 ;  /* 0x0000000000017941 */ /* 0x000fea0003800000 */
.L_x_79:
        /* <DEDUP_REMOVED lines=10> */
.L_x_82:
[----:B------:R-:W-:Y:S05]  /*3b50*/  BSYNC B1 ;  /* 0x0000000000017941 */ /* 0x000fea0003800000 */
.L_x_81:
        /* <DEDUP_REMOVED lines=10> */
.L_x_84:
[----:B------:R-:W-:Y:S05]  /*3c00*/  BSYNC B1 ;  /* 0x0000000000017941 */ /* 0x000fea0003800000 */
.L_x_83:
        /* <DEDUP_REMOVED lines=9> */
.L_x_86:
[----:B------:R-:W-:Y:S05]  /*3ca0*/  BSYNC B1 ;  /* 0x0000000000017941 */ /* 0x000fea0003800000 */
.L_x_85:
        /* <DEDUP_REMOVED lines=9> */
.L_x_88:
[----:B------:R-:W-:Y:S05]  /*3d40*/  BSYNC B1 ;  /* 0x0000000000017941 */ /* 0x000fea0003800000 */
.L_x_87:
        /* <DEDUP_REMOVED lines=10> */
.L_x_90:
[----:B------:R-:W-:Y:S05]  /*3df0*/  BSYNC B1 ;  /* 0x0000000000017941 */ /* 0x000fea0003800000 */
.L_x_89:
        /* <DEDUP_REMOVED lines=10> */
.L_x_92:
[----:B------:R-:W-:Y:S05]  /*3ea0*/  BSYNC B1 ;  /* 0x0000000000017941 */ /* 0x000fea0003800000 */
.L_x_91:
        /* <DEDUP_REMOVED lines=9> */
.L_x_94:
[----:B------:R-:W-:Y:S05]  /*3f40*/  BSYNC B1 ;  /* 0x0000000000017941 */ /* 0x000fea0003800000 */
.L_x_93:
        /* <DEDUP_REMOVED lines=9> */
.L_x_96:
[----:B------:R-:W-:Y:S05]  /*3fe0*/  BSYNC B1 ;  /* 0x0000000000017941 */ /* 0x000fea0003800000 */
.L_x_95:
        /* <DEDUP_REMOVED lines=10> */
.L_x_98:
[----:B------:R-:W-:Y:S05]  /*4090*/  BSYNC B1 ;  /* 0x0000000000017941 */ /* 0x000fea0003800000 */
.L_x_97:
        /* <DEDUP_REMOVED lines=10> */
.L_x_100:
[----:B------:R-:W-:Y:S05]  /*4140*/  BSYNC B1 ;  /* 0x0000000000017941 */ /* 0x000fea0003800000 */
.L_x_99:
        /* <DEDUP_REMOVED lines=9> */
.L_x_102:
[----:B------:R-:W-:Y:S05]  /*41e0*/  BSYNC B1 ;  /* 0x0000000000017941 */ /* 0x000fea0003800000 */
.L_x_101:
        /* <DEDUP_REMOVED lines=9> */
.L_x_104:
[----:B------:R-:W-:Y:S05]  /*4280*/  BSYNC B1 ;  /* 0x0000000000017941 */ /* 0x000fea0003800000 */
.L_x_103:
        /* <DEDUP_REMOVED lines=10> */
.L_x_106:
[----:B------:R-:W-:Y:S05]  /*4330*/  BSYNC B1 ;  /* 0x0000000000017941 */ /* 0x000fea0003800000 */
.L_x_105:
        /* <DEDUP_REMOVED lines=10> */
.L_x_108:
[----:B------:R-:W-:Y:S05]  /*43e0*/  BSYNC B1 ;  /* 0x0000000000017941 */ /* 0x000fea0003800000 */
.L_x_107:
        /* <DEDUP_REMOVED lines=9> */
.L_x_110:
[----:B------:R-:W-:Y:S05]  /*4480*/  BSYNC B1 ;  /* 0x0000000000017941 */ /* 0x000fea0003800000 */
.L_x_109:
        /* <DEDUP_REMOVED lines=9> */
.L_x_112:
[----:B------:R-:W-:Y:S05]  /*4520*/  BSYNC B1 ;  /* 0x0000000000017941 */ /* 0x000fea0003800000 */
.L_x_111:
        /* <DEDUP_REMOVED lines=10> */
.L_x_114:
[----:B------:R-:W-:Y:S05]  /*45d0*/  BSYNC B1 ;  /* 0x0000000000017941 */ /* 0x000fea0003800000 */
.L_x_113:
        /* <DEDUP_REMOVED lines=10> */
.L_x_116:
[----:B------:R-:W-:Y:S05]  /*4680*/  BSYNC B1 ;  /* 0x0000000000017941 */ /* 0x000fea0003800000 */
.L_x_115:
        /* <DEDUP_REMOVED lines=9> */
.L_x_118:
[----:B------:R-:W-:Y:S05]  /*4720*/  BSYNC B1 ;  /* 0x0000000000017941 */ /* 0x000fea0003800000 */
.L_x_117:
        /* <DEDUP_REMOVED lines=9> */
.L_x_120:
[----:B------:R-:W-:Y:S05]  /*47c0*/  BSYNC B1 ;  /* 0x0000000000017941 */ /* 0x000fea0003800000 */
.L_x_119:
        /* <DEDUP_REMOVED lines=10> */
.L_x_122:
[----:B------:R-:W-:Y:S05]  /*4870*/  BSYNC B1 ;  /* 0x0000000000017941 */ /* 0x000fea0003800000 */
.L_x_121:
        /* <DEDUP_REMOVED lines=10> */
.L_x_124:
[----:B------:R-:W-:Y:S05]  /*4920*/  BSYNC B1 ;  /* 0x0000000000017941 */ /* 0x000fea0003800000 */
.L_x_123:
        /* <DEDUP_REMOVED lines=9> */
.L_x_126:
[----:B------:R-:W-:Y:S05]  /*49c0*/  BSYNC B1 ;  /* 0x0000000000017941 */ /* 0x000fea0003800000 */
.L_x_125:
        /* <DEDUP_REMOVED lines=9> */
.L_x_128:
[----:B------:R-:W-:Y:S05]  /*4a60*/  BSYNC B1 ;  /* 0x0000000000017941 */ /* 0x000fea0003800000 */
.L_x_127:
        /* <DEDUP_REMOVED lines=10> */
.L_x_130:
[----:B------:R-:W-:Y:S05]  /*4b10*/  BSYNC B1 ;  /* 0x0000000000017941 */ /* 0x000fea0003800000 */
.L_x_129:
        /* <DEDUP_REMOVED lines=10> */
.L_x_132:
[----:B------:R-:W-:Y:S05]  /*4bc0*/  BSYNC B1 ;  /* 0x0000000000017941 */ /* 0x000fea0003800000 */
.L_x_131:
        /* <DEDUP_REMOVED lines=9> */
.L_x_134:
[----:B------:R-:W-:Y:S05]  /*4c60*/  BSYNC B1 ;  /* 0x0000000000017941 */ /* 0x000fea0003800000 */
.L_x_133:
        /* <DEDUP_REMOVED lines=9> */
.L_x_136:
[----:B------:R-:W-:Y:S05]  /*4d00*/  BSYNC B1 ;  /* 0x0000000000017941 */ /* 0x000fea0003800000 */
.L_x_135:
        /* <DEDUP_REMOVED lines=10> */
.L_x_138:
[----:B------:R-:W-:Y:S05]  /*4db0*/  BSYNC B1 ;  /* 0x0000000000017941 */ /* 0x000fea0003800000 */
.L_x_137:
        /* <DEDUP_REMOVED lines=10> */
.L_x_140:
[----:B------:R-:W-:Y:S05]  /*4e60*/  BSYNC B1 ;  /* 0x0000000000017941 */ /* 0x000fea0003800000 */
.L_x_139:
        /* <DEDUP_REMOVED lines=9> */
.L_x_142:
[----:B------:R-:W-:Y:S05]  /*4f00*/  BSYNC B1 ;  /* 0x0000000000017941 */ /* 0x000fea0003800000 */
.L_x_141:
        /* <DEDUP_REMOVED lines=9> */
.L_x_144:
[----:B------:R-:W-:Y:S05]  /*4fa0*/  BSYNC B1 ;  /* 0x0000000000017941 */ /* 0x000fea0003800000 */
.L_x_143:
        /* <DEDUP_REMOVED lines=10> */
.L_x_146:
[----:B------:R-:W-:Y:S05]  /*5050*/  BSYNC B1 ;  /* 0x0000000000017941 */ /* 0x000fea0003800000 */
.L_x_145:
        /* <DEDUP_REMOVED lines=10> */
.L_x_148:
[----:B------:R-:W-:Y:S05]  /*5100*/  BSYNC B1 ;  /* 0x0000000000017941 */ /* 0x000fea0003800000 */
.L_x_147:
        /* <DEDUP_REMOVED lines=9> */
.L_x_150:
[----:B------:R-:W-:Y:S05]  /*51a0*/  BSYNC B1 ;  /* 0x0000000000017941 */ /* 0x000fea0003800000 */
.L_x_149:
        /* <DEDUP_REMOVED lines=9> */
.L_x_152:
[----:B------:R-:W-:Y:S05]  /*5240*/  BSYNC B1 ;  /* 0x0000000000017941 */ /* 0x000fea0003800000 */
.L_x_151:
        /* <DEDUP_REMOVED lines=10> */
.L_x_154:
[----:B------:R-:W-:Y:S05]  /*52f0*/  BSYNC B1 ;  /* 0x0000000000017941 */ /* 0x000fea0003800000 */
.L_x_153:
        /* <DEDUP_REMOVED lines=10> */
.L_x_156:
[----:B------:R-:W-:Y:S05]  /*53a0*/  BSYNC B1 ;  /* 0x0000000000017941 */ /* 0x000fea0003800000 */
.L_x_155:
        /* <DEDUP_REMOVED lines=9> */
.L_x_158:
[----:B------:R-:W-:Y:S05]  /*5440*/  BSYNC B1 ;  /* 0x0000000000017941 */ /* 0x000fea0003800000 */
.L_x_157:
        /* <DEDUP_REMOVED lines=9> */
.L_x_160:
[----:B------:R-:W-:Y:S05]  /*54e0*/  BSYNC B1 ;  /* 0x0000000000017941 */ /* 0x000fea0003800000 */
.L_x_159:
        /* <DEDUP_REMOVED lines=10> */
.L_x_162:
[----:B------:R-:W-:Y:S05]  /*5590*/  BSYNC B1 ;  /* 0x0000000000017941 */ /* 0x000fea0003800000 */
.L_x_161:
        /* <DEDUP_REMOVED lines=10> */
.L_x_164:
[----:B------:R-:W-:Y:S05]  /*5640*/  BSYNC B1 ;  /* 0x0000000000017941 */ /* 0x000fea0003800000 */
.L_x_163:
        /* <DEDUP_REMOVED lines=9> */
.L_x_166:
[----:B------:R-:W-:Y:S05]  /*56e0*/  BSYNC B1 ;  /* 0x0000000000017941 */ /* 0x000fea0003800000 */
.L_x_165:
        /* <DEDUP_REMOVED lines=9> */
.L_x_168:
[----:B------:R-:W-:Y:S05]  /*5780*/  BSYNC B1 ;  /* 0x0000000000017941 */ /* 0x000fea0003800000 */
.L_x_167:
        /* <DEDUP_REMOVED lines=10> */
.L_x_170:
[----:B------:R-:W-:Y:S05]  /*5830*/  BSYNC B1 ;  /* 0x0000000000017941 */ /* 0x000fea0003800000 */
.L_x_169:
        /* <DEDUP_REMOVED lines=10> */
.L_x_172:
[----:B------:R-:W-:Y:S05]  /*58e0*/  BSYNC B1 ;  /* 0x0000000000017941 */ /* 0x000fea0003800000 */
.L_x_171:
        /* <DEDUP_REMOVED lines=9> */
.L_x_174:
[----:B------:R-:W-:Y:S05]  /*5980*/  BSYNC B1 ;  /* 0x0000000000017941 */ /* 0x000fea0003800000 */
.L_x_173:
        /* <DEDUP_REMOVED lines=9> */
.L_x_176:
[----:B------:R-:W-:Y:S05]  /*5a20*/  BSYNC B1 ;  /* 0x0000000000017941 */ /* 0x000fea0003800000 */
.L_x_175:
        /* <DEDUP_REMOVED lines=10> */
.L_x_178:
[----:B------:R-:W-:Y:S05]  /*5ad0*/  BSYNC B1 ;  /* 0x0000000000017941 */ /* 0x000fea0003800000 */
.L_x_177:
        /* <DEDUP_REMOVED lines=10> */
.L_x_180:
[----:B------:R-:W-:Y:S05]  /*5b80*/  BSYNC B1 ;  /* 0x0000000000017941 */ /* 0x000fea0003800000 */
.L_x_179:
        /* <DEDUP_REMOVED lines=9> */
.L_x_182:
[----:B------:R-:W-:Y:S05]  /*5c20*/  BSYNC B1 ;  /* 0x0000000000017941 */ /* 0x000fea0003800000 */
.L_x_181:
        /* <DEDUP_REMOVED lines=9> */
.L_x_184:
[----:B------:R-:W-:Y:S05]  /*5cc0*/  BSYNC B1 ;  /* 0x0000000000017941 */ /* 0x000fea0003800000 */
.L_x_183:
        /* <DEDUP_REMOVED lines=10> */
.L_x_186:
[----:B------:R-:W-:Y:S05]  /*5d70*/  BSYNC B1 ;  /* 0x0000000000017941 */ /* 0x000fea0003800000 */
.L_x_185:
        /* <DEDUP_REMOVED lines=10> */
.L_x_188:
[----:B------:R-:W-:Y:S05]  /*5e20*/  BSYNC B1 ;  /* 0x0000000000017941 */ /* 0x000fea0003800000 */
.L_x_187:
        /* <DEDUP_REMOVED lines=9> */
.L_x_190:
[----:B------:R-:W-:Y:S05]  /*5ec0*/  BSYNC B1 ;  /* 0x0000000000017941 */ /* 0x000fea0003800000 */
.L_x_189:
        /* <DEDUP_REMOVED lines=9> */
.L_x_192:
[----:B------:R-:W-:Y:S05]  /*5f60*/  BSYNC B1 ;  /* 0x0000000000017941 */ /* 0x000fea0003800000 */
.L_x_191:
        /* <DEDUP_REMOVED lines=10> */
.L_x_194:
[----:B------:R-:W-:Y:S05]  /*6010*/  BSYNC B1 ;  /* 0x0000000000017941 */ /* 0x000fea0003800000 */
.L_x_193:
        /* <DEDUP_REMOVED lines=10> */
.L_x_196:
[----:B------:R-:W-:Y:S05]  /*60c0*/  BSYNC B1 ;  /* 0x0000000000017941 */ /* 0x000fea0003800000 */
.L_x_195:
        /* <DEDUP_REMOVED lines=9> */
.L_x_198:
[----:B------:R-:W-:Y:S05]  /*6160*/  BSYNC B1 ;  /* 0x0000000000017941 */ /* 0x000fea0003800000 */
.L_x_197:
        /* <DEDUP_REMOVED lines=9> */
.L_x_200:
[----:B------:R-:W-:Y:S05]  /*6200*/  BSYNC B1 ;  /* 0x0000000000017941 */ /* 0x000fea0003800000 */
.L_x_199:
        /* <DEDUP_REMOVED lines=10> */
.L_x_202:
[----:B------:R-:W-:Y:S05]  /*62b0*/  BSYNC B1 ;  /* 0x0000000000017941 */ /* 0x000fea0003800000 */
.L_x_201:
        /* <DEDUP_REMOVED lines=10> */
.L_x_204:
[----:B------:R-:W-:Y:S05]  /*6360*/  BSYNC B1 ;  /* 0x0000000000017941 */ /* 0x000fea0003800000 */
.L_x_203:
        /* <DEDUP_REMOVED lines=9> */
.L_x_206:
[----:B------:R-:W-:Y:S05]  /*6400*/  BSYNC B1 ;  /* 0x0000000000017941 */ /* 0x000fea0003800000 */
.L_x_205:
        /* <DEDUP_REMOVED lines=9> */
.L_x_208:
[----:B------:R-:W-:Y:S05]  /*64a0*/  BSYNC B1 ;  /* 0x0000000000017941 */ /* 0x000fea0003800000 */
.L_x_207:
        /* <DEDUP_REMOVED lines=10> */
.L_x_210:
[----:B------:R-:W-:Y:S05]  /*6550*/  BSYNC B1 ;  /* 0x0000000000017941 */ /* 0x000fea0003800000 */
.L_x_209:
        /* <DEDUP_REMOVED lines=10> */
.L_x_212:
[----:B------:R-:W-:Y:S05]  /*6600*/  BSYNC B1 ;  /* 0x0000000000017941 */ /* 0x000fea0003800000 */
.L_x_211:
        /* <DEDUP_REMOVED lines=9> */
.L_x_214:
[----:B------:R-:W-:Y:S05]  /*66a0*/  BSYNC B1 ;  /* 0x0000000000017941 */ /* 0x000fea0003800000 */
.L_x_213:
        /* <DEDUP_REMOVED lines=9> */
.L_x_216:
[----:B------:R-:W-:Y:S05]  /*6740*/  BSYNC B1 ;  /* 0x0000000000017941 */ /* 0x000fea0003800000 */
.L_x_215:
        /* <DEDUP_REMOVED lines=10> */
.L_x_218:
[----:B------:R-:W-:Y:S05]  /*67f0*/  BSYNC B1 ;  /* 0x0000000000017941 */ /* 0x000fea0003800000 */
.L_x_217:
        /* <DEDUP_REMOVED lines=10> */
.L_x_220:
[----:B------:R-:W-:Y:S05]  /*68a0*/  BSYNC B1 ;  /* 0x0000000000017941 */ /* 0x000fea0003800000 */
.L_x_219:
        /* <DEDUP_REMOVED lines=9> */
.L_x_222:
[----:B------:R-:W-:Y:S05]  /*6940*/  BSYNC B1 ;  /* 0x0000000000017941 */ /* 0x000fea0003800000 */
.L_x_221:
        /* <DEDUP_REMOVED lines=9> */
.L_x_224:
[----:B------:R-:W-:Y:S05]  /*69e0*/  BSYNC B1 ;  /* 0x0000000000017941 */ /* 0x000fea0003800000 */
.L_x_223:
        /* <DEDUP_REMOVED lines=10> */
.L_x_226:
[----:B------:R-:W-:Y:S05]  /*6a90*/  BSYNC B1 ;  /* 0x0000000000017941 */ /* 0x000fea0003800000 */
.L_x_225:
        /* <DEDUP_REMOVED lines=10> */
.L_x_228:
[----:B------:R-:W-:Y:S05]  /*6b40*/  BSYNC B1 ;  /* 0x0000000000017941 */ /* 0x000fea0003800000 */
.L_x_227:
        /* <DEDUP_REMOVED lines=9> */
.L_x_230:
[----:B------:R-:W-:Y:S05]  /*6be0*/  BSYNC B1 ;  /* 0x0000000000017941 */ /* 0x000fea0003800000 */
.L_x_229:
        /* <DEDUP_REMOVED lines=9> */
.L_x_232:
[----:B------:R-:W-:Y:S05]  /*6c80*/  BSYNC B1 ;  /* 0x0000000000017941 */ /* 0x000fea0003800000 */
.L_x_231:
        /* <DEDUP_REMOVED lines=10> */
.L_x_234:
[----:B------:R-:W-:Y:S05]  /*6d30*/  BSYNC B1 ;  /* 0x0000000000017941 */ /* 0x000fea0003800000 */
.L_x_233:
        /* <DEDUP_REMOVED lines=10> */
.L_x_236:
[----:B------:R-:W-:Y:S05]  /*6de0*/  BSYNC B1 ;  /* 0x0000000000017941 */ /* 0x000fea0003800000 */
.L_x_235:
        /* <DEDUP_REMOVED lines=9> */
.L_x_238:
[----:B------:R-:W-:Y:S05]  /*6e80*/  BSYNC B1 ;  /* 0x0000000000017941 */ /* 0x000fea0003800000 */
.L_x_237:
        /* <DEDUP_REMOVED lines=9> */
.L_x_240:
[----:B------:R-:W-:Y:S05]  /*6f20*/  BSYNC B1 ;  /* 0x0000000000017941 */ /* 0x000fea0003800000 */
.L_x_239:
        /* <DEDUP_REMOVED lines=10> */
.L_x_242:
[----:B------:R-:W-:Y:S05]  /*6fd0*/  BSYNC B1 ;  /* 0x0000000000017941 */ /* 0x000fea0003800000 */
.L_x_241:
        /* <DEDUP_REMOVED lines=10> */
.L_x_244:
[----:B------:R-:W-:Y:S05]  /*7080*/  BSYNC B1 ;  /* 0x0000000000017941 */ /* 0x000fea0003800000 */
.L_x_243:
        /* <DEDUP_REMOVED lines=9> */
.L_x_246:
[----:B------:R-:W-:Y:S05]  /*7120*/  BSYNC B1 ;  /* 0x0000000000017941 */ /* 0x000fea0003800000 */
.L_x_245:
        /* <DEDUP_REMOVED lines=9> */
.L_x_248:
[----:B------:R-:W-:Y:S05]  /*71c0*/  BSYNC B1 ;  /* 0x0000000000017941 */ /* 0x000fea0003800000 */
.L_x_247:
        /* <DEDUP_REMOVED lines=10> */
.L_x_250:
[----:B------:R-:W-:Y:S05]  /*7270*/  BSYNC B1 ;  /* 0x0000000000017941 */ /* 0x000fea0003800000 */
.L_x_249:
        /* <DEDUP_REMOVED lines=10> */
.L_x_252:
[----:B------:R-:W-:Y:S05]  /*7320*/  BSYNC B1 ;  /* 0x0000000000017941 */ /* 0x000fea0003800000 */
.L_x_251:
        /* <DEDUP_REMOVED lines=9> */
.L_x_254:
[----:B------:R-:W-:Y:S05]  /*73c0*/  BSYNC B1 ;  /* 0x0000000000017941 */ /* 0x000fea0003800000 */
.L_x_253:
        /* <DEDUP_REMOVED lines=9> */
.L_x_256:
[----:B------:R-:W-:Y:S05]  /*7460*/  BSYNC B1 ;  /* 0x0000000000017941 */ /* 0x000fea0003800000 */
.L_x_255:
        /* <DEDUP_REMOVED lines=10> */
.L_x_258:
[----:B------:R-:W-:Y:S05]  /*7510*/  BSYNC B1 ;  /* 0x0000000000017941 */ /* 0x000fea0003800000 */
.L_x_257:
        /* <DEDUP_REMOVED lines=10> */
.L_x_260:
[----:B------:R-:W-:Y:S05]  /*75c0*/  BSYNC B1 ;  /* 0x0000000000017941 */ /* 0x000fea0003800000 */
.L_x_259:
        /* <DEDUP_REMOVED lines=9> */
.L_x_262:
[----:B------:R-:W-:Y:S05]  /*7660*/  BSYNC B1 ;  /* 0x0000000000017941 */ /* 0x000fea0003800000 */
.L_x_261:
        /* <DEDUP_REMOVED lines=9> */
.L_x_264:
[----:B------:R-:W-:Y:S05]  /*7700*/  BSYNC B1 ;  /* 0x0000000000017941 */ /* 0x000fea0003800000 */
.L_x_263:
        /* <DEDUP_REMOVED lines=10> */
.L_x_266:
[----:B------:R-:W-:Y:S05]  /*77b0*/  BSYNC B1 ;  /* 0x0000000000017941 */ /* 0x000fea0003800000 */
.L_x_265:
        /* <DEDUP_REMOVED lines=10> */
.L_x_268:
[----:B------:R-:W-:Y:S05]  /*7860*/  BSYNC B1 ;  /* 0x0000000000017941 */ /* 0x000fea0003800000 */
.L_x_267:
        /* <DEDUP_REMOVED lines=9> */
.L_x_270:
[----:B------:R-:W-:Y:S05]  /*7900*/  BSYNC B1 ;  /* 0x0000000000017941 */ /* 0x000fea0003800000 */
.L_x_269:
        /* <DEDUP_REMOVED lines=9> */
.L_x_272:
[----:B------:R-:W-:Y:S05]  /*79a0*/  BSYNC B1 ;  /* 0x0000000000017941 */ /* 0x000fea0003800000 */
.L_x_271:
        /* <DEDUP_REMOVED lines=10> */
.L_x_274:
[----:B------:R-:W-:Y:S05]  /*7a50*/  BSYNC B1 ;  /* 0x0000000000017941 */ /* 0x000fea0003800000 */
.L_x_273:
        /* <DEDUP_REMOVED lines=10> */
.L_x_276:
[----:B------:R-:W-:Y:S05]  /*7b00*/  BSYNC B1 ;  /* 0x0000000000017941 */ /* 0x000fea0003800000 */
.L_x_275:
        /* <DEDUP_REMOVED lines=9> */
.L_x_278:
[----:B------:R-:W-:Y:S05]  /*7ba0*/  BSYNC B1 ;  /* 0x0000000000017941 */ /* 0x000fea0003800000 */
.L_x_277:
        /* <DEDUP_REMOVED lines=9> */
.L_x_280:
[----:B------:R-:W-:Y:S05]  /*7c40*/  BSYNC B1 ;  /* 0x0000000000017941 */ /* 0x000fea0003800000 */
.L_x_279:
        /* <DEDUP_REMOVED lines=10> */
.L_x_282:
[----:B------:R-:W-:Y:S05]  /*7cf0*/  BSYNC B1 ;  /* 0x0000000000017941 */ /* 0x000fea0003800000 */
.L_x_281:
        /* <DEDUP_REMOVED lines=10> */
.L_x_284:
[----:B------:R-:W-:Y:S05]  /*7da0*/  BSYNC B1 ;  /* 0x0000000000017941 */ /* 0x000fea0003800000 */
.L_x_283:
        /* <DEDUP_REMOVED lines=9> */
.L_x_286:
[----:B------:R-:W-:Y:S05]  /*7e40*/  BSYNC B1 ;  /* 0x0000000000017941 */ /* 0x000fea0003800000 */
.L_x_285:
[----:B0----5:R-:W-:Y:S01]  /*7e50*/  IMAD.U32 R3, R18, 0x10000, RZ ;  /* 0x0001000012037824 */ /* 0x021fe200078e00ff */
[----:B------:R-:W-:Y:S01]  /*7e60*/  ISETP.GT.AND P0, PT, R4, 0x8, P0 ;  /* 0x000000080400780c */ /* 0x000fe20000704270 */
[----:B------:R-:W-:Y:S01]  /*7e70*/  @P1 IMAD.MOV.U32 R2, RZ, RZ, R10 ;  /* 0x000000ffff021224 */ /* 0x000fe200078e000a */
[----:B------:R-:W-:Y:S01]  /*7e80*/  BSSY B1, `(.L_x_287) ;  /* 0x0000009000017945 */ /* 0x000fe20003800000 */
[----:B------:R-:W-:-:S04]  /*7e90*/  FMUL R3, R3, R22 ;  /* 0x0000001603037220 */ /* 0x000fc80000400000 */
[----:B------:R-:W-:-:S05]  /*7ea0*/  FFMA R3, R150, R23, R3 ;  /* 0x0000001796037223 */ /* 0x000fca0000000003 */
[----:B------:R-:W-:-:S04]  /*7eb0*/  F2FP.BF16.F32.PACK_AB R3, RZ, R3 ;  /* 0x00000003ff03723e */ /* 0x000fc800000010ff */
[----:B------:R-:W-:Y:S01]  /*7ec0*/  PRMT R0, R3, 0x7610, R0 ;  /* 0x0000761003007816 */ /* 0x000fe20000000000 */
[----:B------:R-:W-:-:S05]  /*7ed0*/  @P1 IMAD.MOV.U32 R3, RZ, RZ, R11 ;  /* 0x000000ffff031224 */ /* 0x000fca00078e000b */
[----:B------:R0:W-:Y:S01]  /*7ee0*/  @P1 STG.E.U16 desc[UR50][R2.64+0x1f0], R0 ;  /* 0x0001f00002001986 */ /* 0x0001e2000c101532 */
[----:B------:R-:W-:Y:S05]  /*7ef0*/  @!P0 BRA `(.L_x_288) ;  /* 0x0000000000048947 */ /* 0x000fea0003800000 */
[----:B------:R0:W5:Y:S02]  /*7f00*/  LDG.E.LTC128B.U16 R18, desc[UR50][R8.64+0x1f2] ;  /* 0x0001f23208127981 */ /* 0x000164000c1e1520 */
.L_x_288:
[----:B------:R-:W-:Y:S05]  /*7f10*/  BSYNC B1 ;  /* 0x0000000000017941 */ /* 0x000fea0003800000 */
.L_x_287:
[----:B------:R-:W-:Y:S05]  /*7f20*/  @!P0 BRA `(.L_x_289) ;  /* 0x0000002400408947 */ /* 0x000fea0003800000 */
[----:B0----5:R-:W-:-:S04]  /*7f30*/  IMAD.U32 R3, R18, 0x10000, RZ ;  /* 0x0001000012037824 */ /* 0x021fc800078e00ff */
[----:B------:R-:W-:-:S04]  /*7f40*/  FMUL R0, R3, R22 ;  /* 0x0000001603007220 */ /* 0x000fc80000400000 */
[----:B------:R-:W-:-:S05]  /*7f50*/  FFMA R0, R151, R23, R0 ;  /* 0x0000001797007223 */ /* 0x000fca0000000000 */
[----:B------:R-:W-:-:S05]  /*7f60*/  F2FP.BF16.F32.PACK_AB R0, RZ, R0 ;  /* 0x00000000ff00723e */ /* 0x000fca00000010ff */
[----:B------:R0:W-:Y:S01]  /*7f70*/  STG.E.U16 desc[UR50][R10.64+0x1f2], R0 ;  /* 0x0001f2000a007986 */ /* 0x0001e2000c101532 */
[----:B------:R-:W-:Y:S05]  /*7f80*/  BRA `(.L_x_289) ;  /* 0x0000002400287947 */ /* 0x000fea0003800000 */
.L_x_36:
[----:B------:R-:W-:Y:S01]  /*7f90*/  ISETP.GT.AND P0, PT, R0, 0x1, PT ;  /* 0x000000010000780c */ /* 0x000fe20003f04270 */
[----:B------:R-:W-:Y:S01]  /*7fa0*/  ULDC.64 UR4, c[0x0][0x5c0] ;  /* 0x0001700000047ab9 */ /* 0x000fe20000000a00 */
[-C--:B------:R-:W-:Y:S01]  /*7fb0*/  FMUL R24, R24, R23.reuse ;  /* 0x0000001718187220 */ /* 0x080fe20000400000 */
[-C--:B------:R-:W-:Y:S01]  /*7fc0*/  FMUL R25, R25, R23.reuse ;  /* 0x0000001719197220 */ /* 0x080fe20000400000 */
[----:B------:R-:W-:Y:S01]  /*7fd0*/  ISETP.GT.AND P3, PT, R4, RZ, P0 ;  /* 0x000000ff0400720c */ /* 0x000fe20000764270 */
[-C--:B------:R-:W-:Y:S01]  /*7fe0*/  FMUL R26, R26, R23.reuse ;  /* 0x000000171a1a7220 */ /* 0x080fe20000400000 */
[----:B------:R-:W-:Y:S01]  /*7ff0*/  LEA R2, P4, R172, UR4, 0x1 ;  /* 0x00000004ac027c11 */ /* 0x000fe2000f8808ff */
[-C--:B------:R-:W-:Y:S01]  /*8000*/  FMUL R27, R27, R23.reuse ;  /* 0x000000171b1b7220 */ /* 0x080fe20000400000 */
[----:B------:R-:W-:Y:S01]  /*8010*/  F2FP.BF16.F32.PACK_AB R24, RZ, R24 ;  /* 0x00000018ff18723e */ /* 0x000fe200000010ff */
[-C--:B------:R-:W-:Y:S01]  /*8020*/  FMUL R28, R28, R23.reuse ;  /* 0x000000171c1c7220 */ /* 0x080fe20000400000 */
[----:B------:R-:W-:Y:S01]  /*8030*/  LEA.HI.X R3, R172, UR5, R175, 0x1, P4 ;  /* 0x00000005ac037c11 */ /* 0x000fe2000a0f0caf */
[----:B------:R-:W-:Y:S01]  /*8040*/  FMUL R29, R29, R23 ;  /* 0x000000171d1d7220 */ /* 0x000fe20000400000 */
[----:B------:R-:W-:Y:S01]  /*8050*/  F2FP.BF16.F32.PACK_AB R25, RZ, R25 ;  /* 0x00000019ff19723e */ /* 0x000fe200000010ff */
[-C--:B------:R-:W-:Y:S01]  /*8060*/  FMUL R30, R30, R23.reuse ;  /* 0x000000171e1e7220 */ /* 0x080fe20000400000 */
[C---:B------:R-:W-:Y:S01]  /*8070*/  SHF.L.U64.HI R11, R10.reuse, 0x4, R11 ;  /* 0x000000040a0b7819 */ /* 0x040fe2000001020b */
[----:B------:R-:W-:Y:S01]  /*8080*/  @P1 STG.E.U16 desc[UR50][R2.64], R24 ;  /* 0x0000001802001986 */ /* 0x000fe2000c101532 */
[----:B------:R-:W-:Y:S01]  /*8090*/  LEA R6, P4, R10, R2, 0x4 ;  /* 0x000000020a067211 */ /* 0x000fe200078820ff */
[-C--:B------:R-:W-:Y:S01]  /*80a0*/  FMUL R31, R31, R23.reuse ;  /* 0x000000171f1f7220 */ /* 0x080fe20000400000 */
[----:B------:R-:W-:Y:S01]  /*80b0*/  ISETP.GT.AND P2, PT, R4, 0x8, P2 ;  /* 0x000000080400780c */ /* 0x000fe20001744270 */
[----:B------:R-:W-:Y:S01]  /*80c0*/  @P3 STG.E.U16 desc[UR50][R2.64+0x2], R25 ;  /* 0x0000021902003986 */ /* 0x000fe2000c101532 */
[----:B------:R-:W-:Y:S01]  /*80d0*/  ISETP.GT.AND P1, PT, R0, 0x8, PT ;  /* 0x000000080000780c */ /* 0x000fe20003f24270 */
[----:B------:R-:W-:Y:S01]  /*80e0*/  IMAD.X R7, R11, 0x1, R3, P4 ;  /* 0x000000010b077824 */ /* 0x000fe200020e0603 */
[----:B------:R-:W-:Y:S01]  /*80f0*/  ISETP.GT.AND P3, PT, R4, 0x8, P0 ;  /* 0x000000080400780c */ /* 0x000fe20000764270 */
[-C--:B------:R-:W-:Y:S01]  /*8100*/  FMUL R32, R32, R23.reuse ;  /* 0x0000001720207220 */ /* 0x080fe20000400000 */
[----:B------:R-:W-:Y:S01]  /*8110*/  ISETP.GT.AND P0, PT, R0, 0x9, PT ;  /* 0x000000090000780c */ /* 0x000fe20003f04270 */
[-C--:B------:R-:W-:Y:S01]  /*8120*/  FMUL R33, R33, R23.reuse ;  /* 0x0000001721217220 */ /* 0x080fe20000400000 */
[----:B------:R-:W-:Y:S01]  /*8130*/  ISETP.GT.AND P5, PT, R4, RZ, P1 ;  /* 0x000000ff0400720c */ /* 0x000fe20000fa4270 */
[-C--:B------:R-:W-:Y:S01]  /*8140*/  FMUL R34, R34, R23.reuse ;  /* 0x0000001722227220 */ /* 0x080fe20000400000 */
[----:B------:R-:W-:Y:S01]  /*8150*/  ISETP.GT.AND P4, PT, R4, RZ, P0 ;  /* 0x000000ff0400720c */ /* 0x000fe20000784270 */
[-C--:B------:R-:W-:Y:S01]  /*8160*/  FMUL R35, R35, R23.reuse ;  /* 0x0000001723237220 */ /* 0x080fe20000400000 */
[----:B------:R-:W-:Y:S01]  /*8170*/  F2FP.BF16.F32.PACK_AB R26, RZ, R26 ;  /* 0x0000001aff1a723e */ /* 0x000fe200000010ff */
[----:B------:R-:W-:Y:S01]  /*8180*/  FMUL R36, R36, R23 ;  /* 0x0000001724247220 */ /* 0x000fe20000400000 */
[----:B------:R-:W-:Y:S01]  /*8190*/  F2FP.BF16.F32.PACK_AB R27, RZ, R27 ;  /* 0x0000001bff1b723e */ /* 0x000fe200000010ff */
[----:B------:R-:W-:Y:S01]  /*81a0*/  FMUL R37, R37, R23 ;  /* 0x0000001725257220 */ /* 0x000fe20000400000 */
[----:B------:R-:W-:Y:S01]  /*81b0*/  F2FP.BF16.F32.PACK_AB R28, RZ, R28 ;  /* 0x0000001cff1c723e */ /* 0x000fe200000010ff */
[----:B------:R-:W-:Y:S01]  /*81c0*/  @P2 STG.E.U16 desc[UR50][R6.64], R26 ;  /* 0x0000001a06002986 */ /* 0x000fe2000c101532 */
[----:B------:R-:W-:Y:S01]  /*81d0*/  F2FP.BF16.F32.PACK_AB R29, RZ, R29 ;  /* 0x0000001dff1d723e */ /* 0x000fe200000010ff */
[-C--:B------:R-:W-:Y:S01]  /*81e0*/  FMUL R38, R38, R23.reuse ;  /* 0x0000001726267220 */ /* 0x080fe20000400000 */
[----:B------:R-:W-:Y:S01]  /*81f0*/  ISETP.GT.AND P1, PT, R4, 0x8, P1 ;  /* 0x000000080400780c */ /* 0x000fe20000f24270 */
[----:B------:R-:W-:Y:S01]  /*8200*/  @P3 STG.E.U16 desc[UR50][R6.64+0x2], R27 ;  /* 0x0000021b06003986 */ /* 0x000fe2000c101532 */
[----:B------:R-:W-:Y:S01]  /*8210*/  ISETP.GT.AND P3, PT, R0, 0x10, PT ;  /* 0x000000100000780c */ /* 0x000fe20003f64270 */
[-C--:B------:R-:W-:Y:S01]  /*8220*/  FMUL R39, R39, R23.reuse ;  /* 0x0000001727277220 */ /* 0x080fe20000400000 */
[----:B------:R-:W-:Y:S01]  /*8230*/  ISETP.GT.AND P2, PT, R4, 0x8, P0 ;  /* 0x000000080400780c */ /* 0x000fe20000744270 */
[----:B------:R-:W-:Y:S01]  /*8240*/  @P5 STG.E.U16 desc[UR50][R2.64+0x10], R28 ;  /* 0x0000101c02005986 */ /* 0x000fe2000c101532 */
[----:B------:R-:W-:Y:S01]  /*8250*/  ISETP.GT.AND P0, PT, R0, 0x11, PT ;  /* 0x000000110000780c */ /* 0x000fe20003f04270 */
[-C--:B------:R-:W-:Y:S01]  /*8260*/  FMUL R40, R40, R23.reuse ;  /* 0x0000001728287220 */ /* 0x080fe20000400000 */
[----:B------:R-:W-:Y:S01]  /*8270*/  F2FP.BF16.F32.PACK_AB R30, RZ, R30 ;  /* 0x0000001eff1e723e */ /* 0x000fe200000010ff */
[----:B------:R-:W-:Y:S01]  /*8280*/  @P4 STG.E.U16 desc[UR50][R2.64+0x12], R29 ;  /* 0x0000121d02004986 */ /* 0x000fe2000c101532 */
[C---:B------:R-:W-:Y:S01]  /*8290*/  ISETP.GT.AND P4, PT, R4.reuse, RZ, P3 ;  /* 0x000000ff0400720c */ /* 0x040fe20001f84270 */
[----:B------:R-:W-:Y:S01]  /*82a0*/  FMUL R41, R41, R23 ;  /* 0x0000001729297220 */ /* 0x000fe20000400000 */
[----:B------:R-:W-:Y:S01]  /*82b0*/  ISETP.GT.AND P5, PT, R4, RZ, P0 ;  /* 0x000000ff0400720c */ /* 0x000fe200007a4270 */
[----:B------:R-:W-:Y:S01]  /*82c0*/  @P1 STG.E.U16 desc[UR50][R6.64+0x10], R30 ;  /* 0x0000101e06001986 */ /* 0x000fe2000c101532 */
[----:B------:R-:W-:Y:S01]  /*82d0*/  F2FP.BF16.F32.PACK_AB R31, RZ, R31 ;  /* 0x0000001fff1f723e */ /* 0x000fe200000010ff */
[-C--:B------:R-:W-:Y:S01]  /*82e0*/  FMUL R42, R42, R23.reuse ;  /* 0x000000172a2a7220 */ /* 0x080fe20000400000 */
[----:B------:R-:W-:Y:S01]  /*82f0*/  F2FP.BF16.F32.PACK_AB R32, RZ, R32 ;  /* 0x00000020ff20723e */ /* 0x000fe200000010ff */
[----:B------:R-:W-:Y:S01]  /*8300*/  FMUL R43, R43, R23 ;  /* 0x000000172b2b7220 */ /* 0x000fe20000400000 */
[----:B------:R-:W-:Y:S01]  /*8310*/  ISETP.GT.AND P1, PT, R4, 0x8, P3 ;  /* 0x000000080400780c */ /* 0x000fe20001f24270 */
[----:B------:R-:W-:Y:S01]  /*8320*/  @P2 STG.E.U16 desc[UR50][R6.64+0x12], R31 ;  /* 0x0000121f06002986 */ /* 0x000fe2000c101532 */
[----:B------:R-:W-:Y:S01]  /*8330*/  F2FP.BF16.F32.PACK_AB R33, RZ, R33 ;  /* 0x00000021ff21723e */ /* 0x000fe200000010ff */
[-C--:B------:R-:W-:Y:S01]  /*8340*/  FMUL R44, R44, R23.reuse ;  /* 0x000000172c2c7220 */ /* 0x080fe20000400000 */
[----:B------:R-:W-:Y:S01]  /*8350*/  ISETP.GT.AND P3, PT, R0, 0x18, PT ;  /* 0x000000180000780c */ /* 0x000fe20003f64270 */
[----:B------:R-:W-:Y:S01]  /*8360*/  @P4 STG.E.U16 desc[UR50][R2.64+0x20], R32 ;  /* 0x0000202002004986 */ /* 0x000fe2000c101532 */
[----:B------:R-:W-:Y:S01]  /*8370*/  ISETP.GT.AND P2, PT, R4, 0x8, P0 ;  /* 0x000000080400780c */ /* 0x000fe20000744270 */
[-C--:B------:R-:W-:Y:S01]  /*8380*/  FMUL R45, R45, R23.reuse ;  /* 0x000000172d2d7220 */ /* 0x080fe20000400000 */
[----:B------:R-:W-:Y:S01]  /*8390*/  ISETP.GT.AND P0, PT, R0, 0x19, PT ;  /* 0x000000190000780c */ /* 0x000fe20003f04270 */
[----:B------:R-:W-:Y:S01]  /*83a0*/  @P5 STG.E.U16 desc[UR50][R2.64+0x22], R33 ;  /* 0x0000222102005986 */ /* 0x000fe2000c101532 */
[----:B------:R-:W-:Y:S01]  /*83b0*/  ISETP.GT.AND P4, PT, R4, RZ, P3 ;  /* 0x000000ff0400720c */ /* 0x000fe20001f84270 */
[-C--:B------:R-:W-:Y:S01]  /*83c0*/  FMUL R46, R46, R23.reuse ;  /* 0x000000172e2e7220 */ /* 0x080fe20000400000 */
[----:B------:R-:W-:Y:S01]  /*83d0*/  ISETP.GT.AND P5, PT, R4, RZ, P0 ;  /* 0x000000ff0400720c */ /* 0x000fe200007a4270 */
[-C--:B------:R-:W-:Y:S01]  /*83e0*/  FMUL R47, R47, R23.reuse ;  /* 0x000000172f2f7220 */ /* 0x080fe20000400000 */
[----:B------:R-:W-:Y:S01]  /*83f0*/  F2FP.BF16.F32.PACK_AB R34, RZ, R34 ;  /* 0x00000022ff22723e */ /* 0x000fe200000010ff */
[----:B------:R-:W-:Y:S01]  /*8400*/  FMUL R48, R48, R23 ;  /* 0x0000001730307220 */ /* 0x000fe20000400000 */
[----:B------:R-:W-:Y:S01]  /*8410*/  F2FP.BF16.F32.PACK_AB R35, RZ, R35 ;  /* 0x00000023ff23723e */ /* 0x000fe200000010ff */
[-C--:B------:R-:W-:Y:S01]  /*8420*/  FMUL R49, R49, R23.reuse ;  /* 0x0000001731317220 */ /* 0x080fe20000400000 */
[----:B------:R-:W-:Y:S01]  /*8430*/  F2FP.BF16.F32.PACK_AB R36, RZ, R36 ;  /* 0x00000024ff24723e */ /* 0x000fe200000010ff */
[----:B------:R-:W-:Y:S01]  /*8440*/  @P1 STG.E.U16 desc[UR50][R6.64+0x20], R34 ;  /* 0x0000202206001986 */ /* 0x000fe2000c101532 */
[----:B------:R-:W-:Y:S01]  /*8450*/  ISETP.GT.AND P1, PT, R4, 0x8, P3 ;  /* 0x000000080400780c */ /* 0x000fe20001f24270 */
[----:B------:R-:W-:Y:S01]  /*8460*/  FMUL R50, R50, R23 ;  /* 0x0000001732327220 */ /* 0x000fe20000400000 */
[----:B------:R-:W-:Y:S01]  /*8470*/  F2FP.BF16.F32.PACK_AB R37, RZ, R37 ;  /* 0x00000025ff25723e */ /* 0x000fe200000010ff */
[----:B------:R-:W-:Y:S01]  /*8480*/  @P2 STG.E.U16 desc[UR50][R6.64+0x22], R35 ;  /* 0x0000222306002986 */ /* 0x000fe2000c101532 */
[----:B------:R-:W-:Y:S01]  /*8490*/  ISETP.GT.AND P3, PT, R0, 0x20, PT ;  /* 0x000000200000780c */ /* 0x000fe20003f64270 */
[-C--:B------:R-:W-:Y:S01]  /*84a0*/  FMUL R51, R51, R23.reuse ;  /* 0x0000001733337220 */ /* 0x080fe20000400000 */
[----:B------:R-:W-:Y:S01]  /*84b0*/  ISETP.GT.AND P2, PT, R4, 0x8, P0 ;  /* 0x000000080400780c */ /* 0x000fe20000744270 */
[----:B------:R-:W-:Y:S01]  /*84c0*/  @P4 STG.E.U16 desc[UR50][R2.64+0x30], R36 ;  /* 0x0000302402004986 */ /* 0x000fe2000c101532 */
[----:B------:R-:W-:Y:S01]  /*84d0*/  ISETP.GT.AND P0, PT, R0, 0x21, PT ;  /* 0x000000210000780c */ /* 0x000fe20003f04270 */
[-C--:B------:R-:W-:Y:S01]  /*84e0*/  FMUL R52, R52, R23.reuse ;  /* 0x0000001734347220 */ /* 0x080fe20000400000 */
[C---:B------:R-:W-:Y:S01]  /*84f0*/  ISETP.GT.AND P4, PT, R4.reuse, RZ, P3 ;  /* 0x000000ff0400720c */ /* 0x040fe20001f84270 */
[----:B------:R-:W-:Y:S01]  /*8500*/  @P5 STG.E.U16 desc[UR50][R2.64+0x32], R37 ;  /* 0x0000322502005986 */ /* 0x000fe2000c101532 */
        /* <DEDUP_REMOVED lines=328> */
[----:B------:R-:W-:-:S02]  /*9990*/  ISETP.GT.AND P1, PT, R4, 0x8, P3 ;  /* 0x000000080400780c */ /* 0x000fc40001f24270 */
[----:B------:R-:W-:Y:S01]  /*99a0*/  F2FP.BF16.F32.PACK_AB R105, RZ, R105 ;  /* 0x00000069ff69723e */ /* 0x000fe200000010ff */
[----:B------:R-:W-:Y:S01]  /*99b0*/  @P2 STG.E.U16 desc[UR50][R6.64+0x132], R103 ;  /* 0x0001326706002986 */ /* 0x000fe2000c101532 */
[----:B------:R-:W-:Y:S02]  /*99c0*/  ISETP.GT.AND P3, PT, R0, 0xa8, PT ;  /* 0x000000a80000780c */ /* 0x000fe40003f64270 */
[----:B------:R-:W-:Y:S01]  /*99d0*/  ISETP.GT.AND P2, PT, R4, 0x8, P0 ;  /* 0x000000080400780c */ /* 0x000fe20000744270 */
[----:B------:R-:W-:Y:S01]  /*99e0*/  @P4 STG.E.U16 desc[UR50][R2.64+0x140], R104 ;  /* 0x0001406802004986 */ /* 0x000fe2000c101532 */
[----:B------:R-:W-:Y:S02]  /*99f0*/  ISETP.GT.AND P0, PT, R0, 0xa9, PT ;  /* 0x000000a90000780c */ /* 0x000fe40003f04270 */
[C---:B------:R-:W-:Y:S01]  /*9a00*/  ISETP.GT.AND P4, PT, R4.reuse, RZ, P3 ;  /* 0x000000ff0400720c */ /* 0x040fe20001f84270 */
[----:B------:R-:W-:Y:S01]  /*9a10*/  @P5 STG.E.U16 desc[UR50][R2.64+0x142], R105 ;  /* 0x0001426902005986 */ /* 0x000fe2000c101532 */
[----:B------:R-:W-:-:S02]  /*9a20*/  ISETP.GT.AND P5, PT, R4, RZ, P0 ;  /* 0x000000ff0400720c */ /* 0x000fc400007a4270 */
[----:B------:R-:W-:Y:S02]  /*9a30*/  F2FP.BF16.F32.PACK_AB R106, RZ, R106 ;  /* 0x0000006aff6a723e */ /* 0x000fe400000010ff */
[----:B------:R-:W-:Y:S02]  /*9a40*/  F2FP.BF16.F32.PACK_AB R107, RZ, R107 ;  /* 0x0000006bff6b723e */ /* 0x000fe400000010ff */
[----:B------:R-:W-:Y:S01]  /*9a50*/  F2FP.BF16.F32.PACK_AB R108, RZ, R108 ;  /* 0x0000006cff6c723e */ /* 0x000fe200000010ff */
[----:B------:R-:W-:Y:S01]  /*9a60*/  @P1 STG.E.U16 desc[UR50][R6.64+0x140], R106 ;  /* 0x0001406a06001986 */ /* 0x000fe2000c101532 */
[----:B------:R-:W-:Y:S02]  /*9a70*/  ISETP.GT.AND P1, PT, R4, 0x8, P3 ;  /* 0x000000080400780c */ /* 0x000fe40001f24270 */
[----:B------:R-:W-:Y:S01]  /*9a80*/  F2FP.BF16.F32.PACK_AB R109, RZ, R109 ;  /* 0x0000006dff6d723e */ /* 0x000fe200000010ff */
[----:B------:R-:W-:Y:S01]  /*9a90*/  @P2 STG.E.U16 desc[UR50][R6.64+0x142], R107 ;  /* 0x0001426b06002986 */ /* 0x000fe2000c101532 */
[----:B------:R-:W-:-:S02]  /*9aa0*/  ISETP.GT.AND P3, PT, R0, 0xb0, PT ;  /* 0x000000b00000780c */ /* 0x000fc40003f64270 */
[----:B------:R-:W-:Y:S01]  /*9ab0*/  ISETP.GT.AND P2, PT, R4, 0x8, P0 ;  /* 0x000000080400780c */ /* 0x000fe20000744270 */
[----:B------:R-:W-:Y:S01]  /*9ac0*/  @P4 STG.E.U16 desc[UR50][R2.64+0x150], R108 ;  /* 0x0001506c02004986 */ /* 0x000fe2000c101532 */
[----:B------:R-:W-:Y:S02]  /*9ad0*/  ISETP.GT.AND P0, PT, R0, 0xb1, PT ;  /* 0x000000b10000780c */ /* 0x000fe40003f04270 */
[C---:B------:R-:W-:Y:S01]  /*9ae0*/  ISETP.GT.AND P4, PT, R4.reuse, RZ, P3 ;  /* 0x000000ff0400720c */ /* 0x040fe20001f84270 */
[----:B------:R-:W-:Y:S01]  /*9af0*/  @P5 STG.E.U16 desc[UR50][R2.64+0x152], R109 ;  /* 0x0001526d02005986 */ /* 0x000fe2000c101532 */
[----:B------:R-:W-:Y:S02]  /*9b00*/  ISETP.GT.AND P5, PT, R4, RZ, P0 ;  /* 0x000000ff0400720c */ /* 0x000fe400007a4270 */
[----:B------:R-:W-:Y:S02]  /*9b10*/  F2FP.BF16.F32.PACK_AB R110, RZ, R110 ;  /* 0x0000006eff6e723e */ /* 0x000fe400000010ff */
[----:B------:R-:W-:-:S02]  /*9b20*/  F2FP.BF16.F32.PACK_AB R111, RZ, R111 ;  /* 0x0000006fff6f723e */ /* 0x000fc400000010ff */
[----:B------:R-:W-:Y:S01]  /*9b30*/  F2FP.BF16.F32.PACK_AB R112, RZ, R112 ;  /* 0x00000070ff70723e */ /* 0x000fe200000010ff */
[----:B------:R-:W-:Y:S01]  /*9b40*/  @P1 STG.E.U16 desc[UR50][R6.64+0x150], R110 ;  /* 0x0001506e06001986 */ /* 0x000fe2000c101532 */
[----:B------:R-:W-:Y:S02]  /*9b50*/  ISETP.GT.AND P1, PT, R4, 0x8, P3 ;  /* 0x000000080400780c */ /* 0x000fe40001f24270 */
[----:B------:R-:W-:Y:S01]  /*9b60*/  F2FP.BF16.F32.PACK_AB R113, RZ, R113 ;  /* 0x00000071ff71723e */ /* 0x000fe200000010ff */
[----:B------:R-:W-:Y:S01]  /*9b70*/  @P2 STG.E.U16 desc[UR50][R6.64+0x152], R111 ;  /* 0x0001526f06002986 */ /* 0x000fe2000c101532 */
[----:B------:R-:W-:Y:S02]  /*9b80*/  ISETP.GT.AND P3, PT, R0, 0xb8, PT ;  /* 0x000000b80000780c */ /* 0x000fe40003f64270 */
[----:B------:R-:W-:Y:S01]  /*9b90*/  ISETP.GT.AND P2, PT, R4, 0x8, P0 ;  /* 0x000000080400780c */ /* 0x000fe20000744270 */
[----:B------:R-:W-:Y:S01]  /*9ba0*/  @P4 STG.E.U16 desc[UR50][R2.64+0x160], R112 ;  /* 0x0001607002004986 */ /* 0x000fe2000c101532 */
[----:B------:R-:W-:-:S02]  /*9bb0*/  ISETP.GT.AND P0, PT, R0, 0xb9, PT ;  /* 0x000000b90000780c */ /* 0x000fc40003f04270 */
[C---:B------:R-:W-:Y:S01]  /*9bc0*/  ISETP.GT.AND P4, PT, R4.reuse, RZ, P3 ;  /* 0x000000ff0400720c */ /* 0x040fe20001f84270 */
[----:B------:R-:W-:Y:S01]  /*9bd0*/  @P5 STG.E.U16 desc[UR50][R2.64+0x162], R113 ;  /* 0x0001627102005986 */ /* 0x000fe2000c101532 */
[C---:B------:R-:W-:Y:S02]  /*9be0*/  ISETP.GT.AND P5, PT, R4.reuse, RZ, P0 ;  /* 0x000000ff0400720c */ /* 0x040fe400007a4270 */
[----:B------:R-:W-:Y:S02]  /*9bf0*/  F2FP.BF16.F32.PACK_AB R114, RZ, R114 ;  /* 0x00000072ff72723e */ /* 0x000fe400000010ff */
[----:B------:R-:W-:Y:S02]  /*9c00*/  F2FP.BF16.F32.PACK_AB R115, RZ, R115 ;  /* 0x00000073ff73723e */ /* 0x000fe400000010ff */
        /* <DEDUP_REMOVED lines=58> */
[C---:B------:R-:W-:Y:S02]  /*9fb0*/  ISETP.GT.AND P1, PT, R4.reuse, 0x8, P2 ;  /* 0x000000080400780c */ /* 0x040fe40001724270 */
[----:B------:R-:W-:Y:S01]  /*9fc0*/  F2FP.BF16.F32.PACK_AB R133, RZ, R133 ;  /* 0x00000085ff85723e */ /* 0x000fe200000010ff */
[----:B------:R-:W-:Y:S01]  /*9fd0*/  @P0 STG.E.U16 desc[UR50][R6.64+0x1a2], R131 ;  /* 0x0001a28306000986 */ /* 0x000fe2000c101532 */
[----:B------:R-:W-:-:S02]  /*9fe0*/  ISETP.GT.AND P2, PT, R4, 0x8, P3 ;  /* 0x000000080400780c */ /* 0x000fc40001f44270 */
[C---:B------:R-:W-:Y:S01]  /*9ff0*/  ISETP.GT.AND P3, PT, R0.reuse, 0xe0, PT ;  /* 0x000000e00000780c */ /* 0x040fe20003f64270 */
        /* <DEDUP_REMOVED lines=9> */
[----:B------:R-:W-:Y:S02]  /*a090*/  F2FP.BF16.F32.PACK_AB R137, RZ, R137 ;  /* 0x00000089ff89723e */ /* 0x000fe400000010ff */
[C---:B------:R-:W-:Y:S01]  /*a0a0*/  ISETP.GT.AND P1, PT, R4.reuse, 0x8, P3 ;  /* 0x000000080400780c */ /* 0x040fe20001f24270 */
[----:B------:R-:W-:Y:S01]  /*a0b0*/  @P2 STG.E.U16 desc[UR50][R6.64+0x1b2], R135 ;  /* 0x0001b28706002986 */ /* 0x000fe2000c101532 */
[----:B------:R-:W-:Y:S02]  /*a0c0*/  ISETP.GT.AND P0, PT, R4, 0x8, P0 ;  /* 0x000000080400780c */ /* 0x000fe40000704270 */
[----:B------:R-:W-:Y:S01]  /*a0d0*/  F2FP.BF16.F32.PACK_AB R138, RZ, R138 ;  /* 0x0000008aff8a723e */ /* 0x000fe200000010ff */
[----:B------:R-:W-:Y:S01]  /*a0e0*/  @P4 STG.E.U16 desc[UR50][R2.64+0x1c0], R136 ;  /* 0x0001c08802004986 */ /* 0x000fe2000c101532 */
[----:B------:R-:W-:-:S02]  /*a0f0*/  ISETP.GT.AND P4, PT, R0, 0xe8, PT ;  /* 0x000000e80000780c */ /* 0x000fc40003f84270 */
[----:B------:R-:W-:Y:S01]  /*a100*/  F2FP.BF16.F32.PACK_AB R139, RZ, R139 ;  /* 0x0000008bff8b723e */ /* 0x000fe200000010ff */
[----:B------:R-:W-:Y:S01]  /*a110*/  @P5 STG.E.U16 desc[UR50][R2.64+0x1c2], R137 ;  /* 0x0001c28902005986 */ /* 0x000fe2000c101532 */
[----:B------:R-:W-:Y:S02]  /*a120*/  ISETP.GT.AND P5, PT, R0, 0xe9, PT ;  /* 0x000000e90000780c */ /* 0x000fe40003fa4270 */
[C---:B------:R-:W-:Y:S01]  /*a130*/  ISETP.GT.AND P2, PT, R4.reuse, RZ, P4 ;  /* 0x000000ff0400720c */ /* 0x040fe20002744270 */
[----:B------:R-:W-:Y:S01]  /*a140*/  @P1 STG.E.U16 desc[UR50][R6.64+0x1c0], R138 ;  /* 0x0001c08a06001986 */ /* 0x000fe2000c101532 */
[----:B------:R-:W-:Y:S02]  /*a150*/  ISETP.GT.AND P6, PT, R4, RZ, P5 ;  /* 0x000000ff0400720c */ /* 0x000fe40002fc4270 */
[----:B------:R-:W-:Y:S01]  /*a160*/  F2FP.BF16.F32.PACK_AB R140, RZ, R140 ;  /* 0x0000008cff8c723e */ /* 0x000fe200000010ff */
[----:B------:R-:W-:Y:S01]  /*a170*/  @P0 STG.E.U16 desc[UR50][R6.64+0x1c2], R139 ;  /* 0x0001c28b06000986 */ /* 0x000fe2000c101532 */
[----:B------:R-:W-:-:S02]  /*a180*/  F2FP.BF16.F32.PACK_AB R141, RZ, R141 ;  /* 0x0000008dff8d723e */ /* 0x000fc400000010ff */
[----:B------:R-:W-:Y:S02]  /*a190*/  ISETP.GT.AND P4, PT, R4, 0x8, P4 ;  /* 0x000000080400780c */ /* 0x000fe40002784270 */
[C---:B------:R-:W-:Y:S02]  /*a1a0*/  ISETP.GT.AND P3, PT, R0.reuse, 0xf0, PT ;  /* 0x000000f00000780c */ /* 0x040fe40003f64270 */
[----:B------:R-:W-:Y:S01]  /*a1b0*/  F2FP.BF16.F32.PACK_AB R142, RZ, R142 ;  /* 0x0000008eff8e723e */ /* 0x000fe200000010ff */
[----:B------:R-:W-:Y:S01]  /*a1c0*/  @P2 STG.E.U16 desc[UR50][R2.64+0x1d0], R140 ;  /* 0x0001d08c02002986 */ /* 0x000fe2000c101532 */
[----:B------:R-:W-:Y:S02]  /*a1d0*/  ISETP.GT.AND P2, PT, R0, 0xf1, PT ;  /* 0x000000f10000780c */ /* 0x000fe40003f44270 */
[----:B------:R-:W-:Y:S01]  /*a1e0*/  F2FP.BF16.F32.PACK_AB R143, RZ, R143 ;  /* 0x0000008fff8f723e */ /* 0x000fe200000010ff */
[----:B------:R-:W-:Y:S01]  /*a1f0*/  @P6 STG.E.U16 desc[UR50][R2.64+0x1d2], R141 ;  /* 0x0001d28d02006986 */ /* 0x000fe2000c101532 */
[----:B------:R-:W-:-:S02]  /*a200*/  ISETP.GT.AND P6, PT, R4, 0x8, P5 ;  /* 0x000000080400780c */ /* 0x000fc40002fc4270 */
[C---:B------:R-:W-:Y:S01]  /*a210*/  ISETP.GT.AND P5, PT, R4.reuse, RZ, P3 ;  /* 0x000000ff0400720c */ /* 0x040fe20001fa4270 */
[----:B------:R-:W-:Y:S01]  /*a220*/  @P4 STG.E.U16 desc[UR50][R6.64+0x1d0], R142 ;  /* 0x0001d08e06004986 */ /* 0x000fe2000c101532 */
[C---:B------:R-:W-:Y:S02]  /*a230*/  ISETP.GT.AND P3, PT, R4.reuse, 0x8, P3 ;  /* 0x000000080400780c */ /* 0x040fe40001f64270 */
[C---:B------:R-:W-:Y:S02]  /*a240*/  ISETP.GT.AND P4, PT, R4.reuse, RZ, P2 ;  /* 0x000000ff0400720c */ /* 0x040fe40001784270 */
[----:B------:R-:W-:Y:S02]  /*a250*/  F2FP.BF16.F32.PACK_AB R144, RZ, R144 ;  /* 0x00000090ff90723e */ /* 0x000fe400000010ff */
[----:B------:R-:W-:Y:S02]  /*a260*/  ISETP.GT.AND P2, PT, R4, 0x8, P2 ;  /* 0x000000080400780c */ /* 0x000fe40001744270 */
[C---:B------:R-:W-:Y:S01]  /*a270*/  ISETP.GT.AND P0, PT, R0.reuse, 0xf9, PT ;  /* 0x000000f90000780c */ /* 0x040fe20003f04270 */
[----:B------:R-:W-:Y:S01]  /*a280*/  @P6 STG.E.U16 desc[UR50][R6.64+0x1d2], R143 ;  /* 0x0001d28f06006986 */ /* 0x000fe2000c101532 */
[----:B------:R-:W-:-:S02]  /*a290*/  ISETP.GT.AND P1, PT, R0, 0xf8, PT ;  /* 0x000000f80000780c */ /* 0x000fc40003f24270 */
[----:B------:R-:W-:Y:S01]  /*a2a0*/  F2FP.BF16.F32.PACK_AB R145, RZ, R145 ;  /* 0x00000091ff91723e */ /* 0x000fe200000010ff */
[----:B------:R-:W-:Y:S01]  /*a2b0*/  @P5 STG.E.U16 desc[UR50][R2.64+0x1e0], R144 ;  /* 0x0001e09002005986 */ /* 0x000fe2000c101532 */
[C---:B------:R-:W-:Y:S01]  /*a2c0*/  ISETP.GT.AND P6, PT, R4.reuse, RZ, P1 ;  /* 0x000000ff0400720c */ /* 0x040fe20000fc4270 */
[----:B------:R-:W-:Y:S01]  /*a2d0*/  @P3 IMAD.MOV.U32 R5, RZ, RZ, R7 ;  /* 0x000000ffff053224 */ /* 0x000fe200078e0007 */
[C---:B------:R-:W-:Y:S01]  /*a2e0*/  ISETP.GT.AND P5, PT, R4.reuse, RZ, P0 ;  /* 0x000000ff0400720c */ /* 0x040fe200007a4270 */
[----:B------:R-:W-:Y:S01]  /*a2f0*/  @P4 STG.E.U16 desc[UR50][R2.64+0x1e2], R145 ;  /* 0x0001e29102004986 */ /* 0x000fe2000c101532 */
[C---:B------:R-:W-:Y:S02]  /*a300*/  ISETP.GT.AND P1, PT, R4.reuse, 0x8, P1 ;  /* 0x000000080400780c */ /* 0x040fe40000f24270 */
[----:B------:R-:W-:Y:S01]  /*a310*/  ISETP.GT.AND P0, PT, R4, 0x8, P0 ;  /* 0x000000080400780c */ /* 0x000fe20000704270 */
[----:B------:R-:W-:Y:S01]  /*a320*/  @P3 IMAD.MOV.U32 R4, RZ, RZ, R6 ;  /* 0x000000ffff043224 */ /* 0x000fe200078e0006 */
[----:B------:R-:W-:-:S02]  /*a330*/  F2FP.BF16.F32.PACK_AB R146, RZ, R146 ;  /* 0x00000092ff92723e */ /* 0x000fc400000010ff */
[----:B------:R-:W-:Y:S02]  /*a340*/  F2FP.BF16.F32.PACK_AB R147, RZ, R147 ;  /* 0x00000093ff93723e */ /* 0x000fe400000010ff */
[----:B------:R-:W-:Y:S01]  /*a350*/  F2FP.BF16.F32.PACK_AB R148, RZ, R148 ;  /* 0x00000094ff94723e */ /* 0x000fe200000010ff */
[----:B------:R0:W-:Y:S01]  /*a360*/  @P3 STG.E.U16 desc[UR50][R4.64+0x1e0], R146 ;  /* 0x0001e09204003986 */ /* 0x0001e2000c101532 */
[----:B------:R-:W-:Y:S02]  /*a370*/  F2FP.BF16.F32.PACK_AB R149, RZ, R149 ;  /* 0x00000095ff95723e */ /* 0x000fe400000010ff */
[----:B------:R-:W-:Y:S02]  /*a380*/  F2FP.BF16.F32.PACK_AB R150, RZ, R150 ;  /* 0x00000096ff96723e */ /* 0x000fe400000010ff */
[----:B------:R-:W-:Y:S01]  /*a390*/  F2FP.BF16.F32.PACK_AB R151, RZ, R151 ;  /* 0x00000097ff97723e */ /* 0x000fe200000010ff */
[----:B0-----:R-:W-:Y:S02]  /*a3a0*/  @P2 IMAD.MOV.U32 R4, RZ, RZ, R6 ;  /* 0x000000ffff042224 */ /* 0x001fe400078e0006 */
[----:B------:R-:W-:-:S05]  /*a3b0*/  @P2 IMAD.MOV.U32 R5, RZ, RZ, R7 ;  /* 0x000000ffff052224 */ /* 0x000fca00078e0007 */
[----:B------:R-:W-:Y:S04]  /*a3c0*/  @P2 STG.E.U16 desc[UR50][R4.64+0x1e2], R147 ;  /* 0x0001e29304002986 */ /* 0x000fe8000c101532 */
[----:B------:R-:W-:Y:S04]  /*a3d0*/  @P6 STG.E.U16 desc[UR50][R2.64+0x1f0], R148 ;  /* 0x0001f09402006986 */ /* 0x000fe8000c101532 */
[----:B------:R0:W-:Y:S02]  /*a3e0*/  @P5 STG.E.U16 desc[UR50][R2.64+0x1f2], R149 ;  /* 0x0001f29502005986 */ /* 0x0001e4000c101532 */
[----:B0-----:R-:W-:-:S02]  /*a3f0*/  @P1 IMAD.MOV.U32 R2, RZ, RZ, R6 ;  /* 0x000000ffff021224 */ /* 0x001fc400078e0006 */
[----:B------:R-:W-:-:S05]  /*a400*/  @P1 IMAD.MOV.U32 R3, RZ, RZ, R7 ;  /* 0x000000ffff031224 */ /* 0x000fca00078e0007 */
[----:B------:R0:W-:Y:S04]  /*a410*/  @P1 STG.E.U16 desc[UR50][R2.64+0x1f0], R150 ;  /* 0x0001f09602001986 */ /* 0x0001e8000c101532 */
[----:B------:R0:W-:Y:S02]  /*a420*/  @P0 STG.E.U16 desc[UR50][R6.64+0x1f2], R151 ;  /* 0x0001f29706000986 */ /* 0x0001e4000c101532 */
.L_x_289:
[----:B------:R-:W-:Y:S05]  /*a430*/  BSYNC B0 ;  /* 0x0000000000007941 */ /* 0x000fea0003800000 */
.L_x_35:
[----:B0-----:R-:W-:Y:S01]  /*a440*/  IMAD.U32 R2, RZ, RZ, UR38 ;  /* 0x00000026ff027e24 */ /* 0x001fe2000f8e00ff */
[----:B------:R-:W-:Y:S01]  /*a450*/  ULDC.64 UR4, c[0x0][0x650] ;  /* 0x0001940000047ab9 */ /* 0x000fe20000000a00 */
[----:B------:R-:W-:Y:S01]  /*a460*/  IMAD.U32 R0, RZ, RZ, UR41 ;  /* 0x00000029ff007e24 */ /* 0x000fe2000f8e00ff */
[----:B------:R0:W-:Y:S01]  /*a470*/  SYNCS.ARRIVE.TRANS64.A1T0 RZ, [R160+UR46], RZ ;  /* 0x000000ffa0ff79a7 */ /* 0x0001e2000810002e */
[----:B------:R-:W-:Y:S01]  /*a480*/  IMAD.U32 R3, RZ, RZ, UR39 ;  /* 0x00000027ff037e24 */ /* 0x000fe2000f8e00ff */
[C---:B------:R-:W-:Y:S01]  /*a490*/  LEA R16, P0, R2.reuse, R16, 0x1 ;  /* 0x0000001002107211 */ /* 0x040fe200078008ff */
[----:B-----5:R-:W-:Y:S02]  /*a4a0*/  IMAD.MOV.U32 R18, RZ, RZ, -0x1 ;  /* 0xffffffffff127424 */ /* 0x020fe400078e00ff */
[----:B------:R-:W-:Y:S01]  /*a4b0*/  IMAD.MOV.U32 R19, RZ, RZ, -0x1 ;  /* 0xffffffffff137424 */ /* 0x000fe200078e00ff */
[----:B------:R-:W-:Y:S01]  /*a4c0*/  LEA.HI.X R17, R2, R17, R0, 0x1, P0 ;  /* 0x0000001102117211 */ /* 0x000fe200000f0c00 */
[----:B------:R-:W-:Y:S01]  /*a4d0*/  IMAD.MOV.U32 R2, RZ, RZ, -0x1 ;  /* 0xffffffffff027424 */ /* 0x000fe200078e00ff */
[----:B------:R-:W-:-:S02]  /*a4e0*/  ISETP.GE.U32.AND P0, PT, R16, UR4, PT ;  /* 0x0000000410007c0c */ /* 0x000fc4000bf06070 */
[----:B------:R-:W-:Y:S02]  /*a4f0*/  PRMT R0, RZ, 0x7610, R0 ;  /* 0x00007610ff007816 */ /* 0x000fe40000000000 */
[----:B------:R-:W-:-:S13]  /*a500*/  ISETP.GE.U32.AND.EX P0, PT, R17, UR5, PT, P0 ;  /* 0x0000000511007c0c */ /* 0x000fda000bf06100 */
[----:B0-----:R-:W-:Y:S05]  /*a510*/  @P0 BRA `(.L_x_290) ;  /* 0x00000004008c0947 */ /* 0x001fea0003800000 */
[----:B------:R-:W0:Y:S01]  /*a520*/  S2UR UR7, SR_CTAID.X ;  /* 0x00000000000779c3 */ /* 0x000e220000002500 */
[----:B------:R-:W-:Y:S01]  /*a530*/  ULDC.64 UR4, c[0x0][0x628] ;  /* 0x00018a0000047ab9 */ /* 0x000fe20000000a00 */
[----:B------:R-:W-:Y:S01]  /*a540*/  ULDC UR6, c[0x0][0x150] ;  /* 0x0000540000067ab9 */ /* 0x000fe20000000800 */
[----:B------:R-:W-:Y:S01]  /*a550*/  ISETP.NE.U32.AND P0, PT, RZ, UR4, PT ;  /* 0x00000004ff007c0c */ /* 0x000fe2000bf05070 */
[----:B------:R-:W-:Y:S01]  /*a560*/  ULDC UR15, c[0x0][0x630] ;  /* 0x00018c00000f7ab9 */ /* 0x000fe20000000800 */
[C---:B------:R-:W-:Y:S01]  /*a570*/  R2UR UR16, R16.reuse ;  /* 0x00000000101072ca */ /* 0x040fe200000e0000 */
[----:B------:R-:W-:Y:S01]  /*a580*/  ULDC UR18, c[0x0][0x154] ;  /* 0x0000550000127ab9 */ /* 0x000fe20000000800 */
[----:B------:R-:W-:Y:S01]  /*a590*/  ISETP.NE.AND.EX P0, PT, RZ, UR5, PT, P0 ;  /* 0x00000005ff007c0c */ /* 0x000fe2000bf05300 */
[----:B------:R-:W1:Y:S01]  /*a5a0*/  S2UR UR19, SR_CTAID.Y ;  /* 0x00000000001379c3 */ /* 0x000e620000002600 */
[----:B------:R-:W-:Y:S02]  /*a5b0*/  R2UR UR17, R17 ;  /* 0x00000000111172ca */ /* 0x000fe400000e0000 */
[----:B------:R-:W-:-:S02]  /*a5c0*/  R2UR UR12, R16 ;  /* 0x00000000100c72ca */ /* 0x000fc400000e0000 */
[----:B------:R-:W-:Y:S02]  /*a5d0*/  R2UR UR13, R17 ;  /* 0x00000000110d72ca */ /* 0x000fe400000e0000 */
[----:B0-----:R-:W-:-:S05]  /*a5e0*/  I2FP.F32.U32 R0, UR7 ;  /* 0x0000000700007c45 */ /* 0x001fca0008201000 */
[----:B------:R-:W-:-:S04]  /*a5f0*/  FMUL R0, R0, UR6 ;  /* 0x0000000600007c20 */ /* 0x000fc80008400000 */
[----:B------:R0:W0:Y:S01]  /*a600*/  F2I.U32.TRUNC.NTZ R2, R0 ;  /* 0x0000000000027305 */ /* 0x000022000020f000 */
[----:B-1----:R-:W-:Y:S05]  /*a610*/  @!P0 BRA `(.L_x_291) ;  /* 0x0000000000308947 */ /* 0x002fea0003800000 */
        /* <DEDUP_REMOVED lines=12> */
.L_x_291:
[----:B------:R-:W-:Y:S01]  /*a6e0*/  USHF.R.U64 UR6, UR12, UR15, UR13 ;  /* 0x0000000f0c067299 */ /* 0x000fe2000800120d */
[----:B0-----:R-:W-:Y:S01]  /*a6f0*/  I2FP.F32.U32 R0, UR19 ;  /* 0x0000001300007c45 */ /* 0x001fe20008201000 */
[----:B------:R-:W-:Y:S01]  /*a700*/  USHF.R.U32.HI UR4, URZ, UR15, UR13 ;  /* 0x0000000f3f047299 */ /* 0x000fe2000801160d */
[----:B------:R-:W-:Y:S01]  /*a710*/  R2UR UR14, R2 ;  /* 0x00000000020e72ca */ /* 0x000fe200000e0000 */
[----:B------:R-:W-:Y:S02]  /*a720*/  UIADD3 UR9, UP0, URZ, -UR6, URZ ;  /* 0x800000063f097290 */ /* 0x000fe4000ff1e03f */
[----:B------:R-:W-:Y:S01]  /*a730*/  FMUL R0, R0, UR18 ;  /* 0x0000001200007c20 */ /* 0x000fe20008400000 */
[----:B------:R-:W-:Y:S01]  /*a740*/  ULDC.64 UR12, c[0x0][0x620] ;  /* 0x00018800000c7ab9 */ /* 0x000fe20000000a00 */
[----:B------:R-:W-:Y:S01]  /*a750*/  UIADD3.X UR4, URZ, ~UR4, URZ, UP0, !UPT ;  /* 0x800000043f047290 */ /* 0x000fe200087fe43f */
[----:B------:R-:W-:Y:S01]  /*a760*/  UMOV UR10, UR16 ;  /* 0x00000010000a7c82 */ /* 0x000fe20008000000 */
[----:B------:R-:W-:-:S02]  /*a770*/  UMOV UR11, UR17 ;  /* 0x00000011000b7c82 */ /* 0x000fc40008000000 */
[----:B------:R-:W0:Y:S01]  /*a780*/  F2I.U32.TRUNC.NTZ R0, R0 ;  /* 0x0000000000007305 */ /* 0x000e22000020f000 */
[----:B------:R-:W-:Y:S02]  /*a790*/  UIMAD UR4, UR4, UR12, URZ ;  /* 0x0000000c040472a4 */ /* 0x000fe4000f8e023f */
[----:B------:R-:W-:Y:S02]  /*a7a0*/  UIMAD.WIDE.U32 UR10, UR9, UR12, UR10 ;  /* 0x0000000c090a72a5 */ /* 0x000fe4000f8e000a */
[----:B------:R-:W-:Y:S01]  /*a7b0*/  UIMAD UR9, UR9, UR13, UR4 ;  /* 0x0000000d090972a4 */ /* 0x000fe2000f8e0204 */
[----:B------:R-:W-:Y:S01]  /*a7c0*/  ULDC UR22, c[0x0][0x658] ;  /* 0x0001960000167ab9 */ /* 0x000fe20000000800 */
[----:B------:R-:W-:Y:S02]  /*a7d0*/  UMOV UR12, 0xffffffff ;  /* 0xffffffff000c7882 */ /* 0x000fe40000000000 */
[----:B------:R-:W-:Y:S01]  /*a7e0*/  UIADD3 UR11, UR11, UR9, URZ ;  /* 0x000000090b0b7290 */ /* 0x000fe2000fffe03f */
[----:B------:R-:W-:Y:S01]  /*a7f0*/  ULDC UR13, c[0x0][0x618] ;  /* 0x00018600000d7ab9 */ /* 0x000fe20000000800 */
[----:B------:R-:W-:Y:S01]  /*a800*/  ULDC.64 UR4, c[0x0][0x640] ;  /* 0x0001900000047ab9 */ /* 0x000fe20000000a00 */
[----:B------:R-:W-:Y:S01]  /*a810*/  USHF.L.U32 UR18, UR12, UR22, URZ ;  /* 0x000000160c127299 */ /* 0x000fe2000800063f */
[----:B------:R-:W-:Y:S01]  /*a820*/  ISETP.NE.U32.AND P0, PT, RZ, UR4, PT ;  /* 0x00000004ff007c0c */ /* 0x000fe2000bf05070 */
[----:B------:R-:W-:Y:S01]  /*a830*/  USHF.R.U64 UR12, UR10, UR13, UR11 ;  /* 0x0000000d0a0c7299 */ /* 0x000fe2000800120b */
[----:B0-----:R-:W-:Y:S01]  /*a840*/  R2UR UR16, R0 ;  /* 0x00000000001072ca */ /* 0x001fe200000e0000 */
[----:B------:R-:W-:Y:S01]  /*a850*/  USHF.R.U32.HI UR10, URZ, UR13, UR11 ;  /* 0x0000000d3f0a7299 */ /* 0x000fe2000801160b */
[----:B------:R-:W-:Y:S01]  /*a860*/  ISETP.NE.AND.EX P0, PT, RZ, UR5, PT, P0 ;  /* 0x00000005ff007c0c */ /* 0x000fe2000bf05300 */
[----:B------:R-:W-:Y:S01]  /*a870*/  ULDC UR17, c[0x0][0x608] ;  /* 0x0001820000117ab9 */ /* 0x000fe20000000800 */
[----:B------:R-:W-:-:S02]  /*a880*/  ULOP3.LUT UR23, URZ, UR18, URZ, 0x33, !UPT ;  /* 0x000000123f177292 */ /* 0x000fc4000f8e333f */
[----:B------:R-:W-:Y:S02]  /*a890*/  USHF.R.U64 UR18, UR12, UR17, UR10 ;  /* 0x000000110c127299 */ /* 0x000fe4000800120a */
[----:B------:R-:W-:Y:S01]  /*a8a0*/  USHF.R.U32.HI UR10, URZ, UR17, UR10 ;  /* 0x000000113f0a7299 */ /* 0x000fe2000801160a */
[----:B------:R-:W-:Y:S01]  /*a8b0*/  UMOV UR20, 0x1 ;  /* 0x0000000100147882 */ /* 0x000fe20000000000 */
[----:B------:R-:W-:Y:S02]  /*a8c0*/  UIADD3 UR14, -UR14, URZ, URZ ;  /* 0x0000003f0e0e7290 */ /* 0x000fe4000fffe13f */
[----:B------:R-:W-:Y:S02]  /*a8d0*/  USHF.L.U32 UR13, UR20, UR22, URZ ;  /* 0x00000016140d7299 */ /* 0x000fe4000800063f */
[----:B------:R-:W-:Y:S01]  /*a8e0*/  USHF.R.U64 UR20, UR18, UR22, UR10 ;  /* 0x0000001612147299 */ /* 0x000fe2000800120a */
[----:B------:R-:W-:Y:S01]  /*a8f0*/  ULDC UR15, c[0x0][0x144] ;  /* 0x00005100000f7ab9 */ /* 0x000fe20000000800 */
[----:B------:R-:W-:Y:S01]  /*a900*/  ULDC UR8, c[0x0][0x600] ;  /* 0x0001800000087ab9 */ /* 0x000fe20000000800 */
[----:B------:R-:W-:-:S02]  /*a910*/  UIADD3 UR21, -UR16, URZ, URZ ;  /* 0x0000003f10157290 */ /* 0x000fc4000fffe13f */
[----:B------:R-:W-:Y:S02]  /*a920*/  USHF.R.U32.HI UR17, URZ, UR22, UR10 ;  /* 0x000000163f117299 */ /* 0x000fe4000801160a */
[----:B------:R-:W-:Y:S02]  /*a930*/  UIADD3 UR9, UR8, -0x1, URZ ;  /* 0xffffffff08097890 */ /* 0x000fe4000fffe03f */
[----:B------:R-:W-:Y:S01]  /*a940*/  UIMAD UR22, UR15, UR14, UR7 ;  /* 0x0000000e0f1672a4 */ /* 0x000fe2000f8e0207 */
[----:B------:R-:W-:Y:S01]  /*a950*/  ULDC UR26, c[0x0][0x148] ;  /* 0x00005200001a7ab9 */ /* 0x000fe20000000800 */
[----:B------:R-:W-:Y:S01]  /*a960*/  ULDC UR24, c[0x0][0x648] ;  /* 0x0001920000187ab9 */ /* 0x000fe20000000800 */
[----:B------:R-:W-:Y:S01]  /*a970*/  ULDC UR25, c[0x0][0x638] ;  /* 0x00018e0000197ab9 */ /* 0x000fe20000000800 */
        /* <DEDUP_REMOVED lines=12> */
.L_x_292:
[----:B------:R-:W-:Y:S01]  /*aa40*/  UISETP.NE.AND UP0, UPT, UR40, URZ, UPT ;  /* 0x0000003f2800728c */ /* 0x000fe2000bf05270 */
[----:B------:R-:W-:Y:S01]  /*aa50*/  IMAD.MOV.U32 R0, RZ, RZ, 0x1 ;  /* 0x00000001ff007424 */ /* 0x000fe200078e00ff */
[----:B------:R-:W-:Y:S01]  /*aa60*/  USHF.R.U64 UR4, UR16, UR24, UR17 ;  /* 0x0000001810047299 */ /* 0x000fe20008001211 */
[----:B------:R-:W-:Y:S01]  /*aa70*/  IMAD.U32 R19, RZ, RZ, UR6 ;  /* 0x00000006ff137e24 */ /* 0x000fe2000f8e00ff */
[----:B------:R-:W-:Y:S02]  /*aa80*/  ULOP3.LUT UR18, UR18, UR23, URZ, 0xc0, !UPT ;  /* 0x0000001712127292 */ /* 0x000fe4000f8ec03f */
[----:B------:R-:W-:Y:S02]  /*aa90*/  UIADD3 UR5, -UR4, URZ, URZ ;  /* 0x0000003f04057290 */ /* 0x000fe4000fffe13f */
[----:B------:R-:W-:Y:S02]  /*aaa0*/  ULOP3.LUT UR9, UR12, UR9, URZ, 0xc0, !UPT ;  /* 0x000000090c097292 */ /* 0x000fe4000f8ec03f */
[----:B------:R-:W-:-:S02]  /*aab0*/  UIMAD UR4, UR13, UR4, UR18 ;  /* 0x000000040d0472a4 */ /* 0x000fc4000f8e0212 */
[----:B------:R-:W-:Y:S02]  /*aac0*/  @UP0 UIMAD UR22, UR26, UR21, UR19 ;  /* 0x000000151a1602a4 */ /* 0x000fe4000f8e0213 */
[----:B------:R-:W-:Y:S01]  /*aad0*/  UIMAD UR5, UR5, UR25, UR20 ;  /* 0x00000019050572a4 */ /* 0x000fe2000f8e0214 */
[----:B------:R-:W-:Y:S02]  /*aae0*/  ULDC UR7, c[0x0][0x610] ;  /* 0x0001840000077ab9 */ /* 0x000fe40000000800 */
[----:B------:R-:W-:Y:S02]  /*aaf0*/  UIMAD UR4, UR4, UR7, UR22 ;  /* 0x00000007040472a4 */ /* 0x000fe4000f8e0216 */
[----:B------:R-:W-:-:S04]  /*ab00*/  UIMAD UR5, UR5, UR8, UR9 ;  /* 0x00000008050572a4 */ /* 0x000fc8000f8e0209 */
[----:B------:R-:W-:Y:S02]  /*ab10*/  USEL UR7, UR5, UR4, !UP0 ;  /* 0x0000000405077287 */ /* 0x000fe4000c000000 */
[----:B------:R-:W-:-:S04]  /*ab20*/  USEL UR4, UR4, UR5, !UP0 ;  /* 0x0000000504047287 */ /* 0x000fc8000c000000 */
[----:B------:R-:W-:Y:S02]  /*ab30*/  IMAD.U32 R2, RZ, RZ, UR7 ;  /* 0x00000007ff027e24 */ /* 0x000fe4000f8e00ff */
[----:B------:R-:W-:-:S07]  /*ab40*/  IMAD.U32 R18, RZ, RZ, UR4 ;  /* 0x00000004ff127e24 */ /* 0x000fce000f8e00ff */
.L_x_290:
[----:B------:R-:W-:Y:S02]  /*ab50*/  LOP3.LUT P0, RZ, R0, 0xff, RZ, 0xc0, !PT ;  /* 0x000000ff00ff7812 */ /* 0x000fe4000780c0ff */
[----:B------:R-:W-:-:S11]  /*ab60*/  LOP3.LUT R170, R170, 0x1, RZ, 0x3c, !PT ;  /* 0x00000001aaaa7812 */ /* 0x000fd600078e3cff */
[----:B------:R-:W-:Y:S05]  /*ab70*/  @P0 BRA `(.L_x_293) ;  /* 0xffffff6800f00947 */ /* 0x000fea000383ffff */
[----:B------:R-:W-:Y:S05]  /*ab80*/  EXIT ;  /* 0x000000000000794d */ /* 0x000fea0003800000 */
.L_x_16:
[----:B------:R-:W-:-:S08]  /*ab90*/  ISETP.NE.AND P0, PT, RZ, UR6, PT ;  /* 0x00000006ff007c0c */ /* 0x000fd0000bf05270 */
[----:B-----5:R-:W0:-:S00]  /*aba0*/  USETMAXREG.DEALLOC.CTAPOOL 0x28 ;  /* 0x00000028000079c8 */ /* 0x020e0000080e0500 */
[----:B------:R-:W-:Y:S05]  /*abb0*/  @P0 EXIT ;  /* 0x000000000000094d */ /* 0x000fea0003800000 */
[----:B0-----:R-:W-:Y:S01]  /*abc0*/  LOP3.LUT P0, RZ, R4, 0xff, RZ, 0xc0, !PT ;  /* 0x000000ff04ff7812 */ /* 0x001fe2000780c0ff */
[----:B------:R-:W-:Y:S02]  /*abd0*/  IMAD.MOV.U32 R9, RZ, RZ, 0x1 ;  /* 0x00000001ff097424 */ /* 0x000fe400078e00ff */
[----:B------:R-:W-:-:S10]  /*abe0*/  IMAD.MOV.U32 R8, RZ, RZ, RZ ;  /* 0x000000ffff087224 */ /* 0x000fd400078e00ff */
[----:B------:R-:W-:Y:S05]  /*abf0*/  @!P0 BRA `(.L_x_294) ;  /* 0x0000000c00a08947 */ /* 0x000fea0003800000 */
[----:B------:R-:W0:Y:S01]  /*ac00*/  S2UR UR5, SR_CgaCtaId ;  /* 0x00000000000579c3 */ /* 0x000e220000008800 */
[----:B------:R-:W-:Y:S01]  /*ac10*/  UMOV UR7, 0x1 ;  /* 0x0000000100077882 */ /* 0x000fe20000000000 */
[----:B------:R-:W-:Y:S01]  /*ac20*/  LOP3.LUT P0, RZ, R0, 0x1f, RZ, 0xc0, !PT ;  /* 0x0000001f00ff7812 */ /* 0x000fe2000780c0ff */
[----:B------:R-:W-:Y:S01]  /*ac30*/  ULDC UR13, c[0x0][0x658] ;  /* 0x00019600000d7ab9 */ /* 0x000fe20000000800 */
[----:B------:R-:W-:Y:S01]  /*ac40*/  UMOV UR6, 0xffffffff ;  /* 0xffffffff00067882 */ /* 0x000fe20000000000 */
[----:B------:R-:W-:Y:S01]  /*ac50*/  BSSY B0, `(.L_x_294) ;  /* 0x00000e2000007945 */ /* 0x000fe20003800000 */
[----:B------:R-:W-:Y:S01]  /*ac60*/  USHF.L.U32 UR6, UR6, UR13, URZ ;  /* 0x0000000d06067299 */ /* 0x000fe2000800063f */
[C---:B------:R-:W-:Y:S01]  /*ac70*/  ISETP.NE.AND P3, PT, R3.reuse, RZ, PT ;  /* 0x000000ff0300720c */ /* 0x040fe20003f65270 */
[----:B------:R-:W-:Y:S01]  /*ac80*/  IMAD.MOV.U32 R0, RZ, RZ, 0x1 ;  /* 0x00000001ff007424 */ /* 0x000fe200078e00ff */
[----:B------:R-:W-:Y:S01]  /*ac90*/  ISETP.NE.OR P0, PT, R3, RZ, !P0 ;  /* 0x000000ff0300720c */ /* 0x000fe20004705670 */
[----:B------:R-:W-:Y:S01]  /*aca0*/  IMAD.MOV.U32 R9, RZ, RZ, 0x1 ;  /* 0x00000001ff097424 */ /* 0x000fe200078e00ff */
[----:B------:R-:W-:Y:S01]  /*acb0*/  ULDC UR14, c[0x0][0x600] ;  /* 0x00018000000e7ab9 */ /* 0x000fe20000000800 */
[----:B------:R-:W-:Y:S01]  /*acc0*/  IMAD.MOV.U32 R8, RZ, RZ, RZ ;  /* 0x000000ffff087224 */ /* 0x000fe200078e00ff */
[----:B------:R-:W-:Y:S01]  /*acd0*/  UMOV UR29, 0x5 ;  /* 0x00000005001d7882 */ /* 0x000fe20000000000 */
[----:B------:R-:W-:-:S02]  /*ace0*/  UIADD3 UR48, UR37, 0x1, URZ ;  /* 0x0000000125307890 */ /* 0x000fc4000fffe03f */
[----:B------:R-:W-:Y:S02]  /*acf0*/  ULOP3.LUT UR47, UR42, 0x2, URZ, 0xfc, !UPT ;  /* 0x000000022a2f7892 */ /* 0x000fe4000f8efc3f */
[----:B------:R-:W-:Y:S02]  /*ad00*/  UIADD3 UR14, UR14, -0x1, URZ ;  /* 0xffffffff0e0e7890 */ /* 0x000fe4000fffe03f */
[----:B------:R-:W-:Y:S02]  /*ad10*/  USHF.L.U32 UR13, UR7, UR13, URZ ;  /* 0x0000000d070d7299 */ /* 0x000fe4000800063f */
[----:B------:R-:W-:Y:S02]  /*ad20*/  ULOP3.LUT UR22, URZ, UR6, URZ, 0x33, !UPT ;  /* 0x000000063f167292 */ /* 0x000fe4000f8e333f */
[----:B0-----:R-:W-:Y:S02]  /*ad30*/  ULOP3.LUT UR4, UR5, 0x1, URZ, 0xc0, !UPT ;  /* 0x0000000105047892 */ /* 0x001fe4000f8ec03f */
[----:B------:R-:W-:-:S02]  /*ad40*/  USHF.R.U32.HI UR46, URZ, 0x1, UR5 ;  /* 0x000000013f2e7899 */ /* 0x000fc40008011605 */
[----:B------:R-:W-:Y:S02]  /*ad50*/  USHF.L.U32 UR15, UR5, 0x7, URZ ;  /* 0x00000007050f7899 */ /* 0x000fe4000800063f */
[----:B------:R-:W-:Y:S02]  /*ad60*/  USHF.L.U32 UR21, UR5, 0xd, URZ ;  /* 0x0000000d05157899 */ /* 0x000fe4000800063f */
[----:B------:R-:W-:Y:S02]  /*ad70*/  ULOP3.LUT UR5, UR5, 0xfffffffe, URZ, 0xc0, !UPT ;  /* 0xfffffffe05057892 */ /* 0x000fe4000f8ec03f */
[----:B------:R-:W-:Y:S02]  /*ad80*/  UISETP.GT.U32.AND UP0, UPT, UR4, 0xffff, UPT ;  /* 0x0000ffff0400788c */ /* 0x000fe4000bf04070 */
[----:B------:R-:W-:Y:S02]  /*ad90*/  USHF.L.U32 UR23, UR7, UR5, URZ ;  /* 0x0000000507177299 */ /* 0x000fe4000800063f */
[----:B------:R-:W-:-:S02]  /*ada0*/  ULOP3.LUT UR5, UR5, 0x1, URZ, 0xfc, !UPT ;  /* 0x0000000105057892 */ /* 0x000fc4000f8efc3f */
[----:B------:R-:W-:Y:S02]  /*adb0*/  USEL UR4, UR4, 0xffff, !UP0 ;  /* 0x0000ffff04047887 */ /* 0x000fe4000c000000 */
[----:B------:R-:W-:Y:S02]  /*adc0*/  USHF.L.U32 UR5, UR7, UR5, URZ ;  /* 0x0000000507057299 */ /* 0x000fe4000800063f */
[----:B------:R-:W-:Y:S02]  /*add0*/  ULOP3.LUT UR4, UR4, 0xffff, URZ, 0xc0, !UPT ;  /* 0x0000ffff04047892 */ /* 0x000fe4000f8ec03f */
[----:B------:R-:W-:Y:S02]  /*ade0*/  ULOP3.LUT UR15, UR15, 0x80, URZ, 0xc0, !UPT ;  /* 0x000000800f0f7892 */ /* 0x000fe4000f8ec03f */
[----:B------:R-:W-:Y:S02]  /*adf0*/  ULOP3.LUT UR21, UR21, 0x2000, URZ, 0xc0, !UPT ;  /* 0x0000200015157892 */ /* 0x000fe4000f8ec03f */
[----:B------:R-:W-:-:S02]  /*ae00*/  ULOP3.LUT UR23, UR23, UR5, URZ, 0xfc, !UPT ;  /* 0x0000000517177292 */ /* 0x000fc4000f8efc3f */
[----:B------:R-:W-:Y:S01]  /*ae10*/  USHF.L.U32 UR29, UR29, UR4, URZ ;  /* 0x000000041d1d7299 */ /* 0x000fe2000800063f */
[----:B------:R-:W-:-:S11]  /*ae20*/  ULDC.64 UR30, c[0x0][0x198] ;  /* 0x00006600001e7ab9 */ /* 0x000fd60000000a00 */
.L_x_306:
[----:B------:R-:W-:-:S03]  /*ae30*/  UMOV UR4, 0xffffffff ;  /* 0xffffffff00047882 */ /* 0x000fc60000000000 */
[----:B------:R-:W-:Y:S05]  /*ae40*/  BRA.DIV UR4, `(.L_x_295) ;  /* 0x0000000e04dc7947 */ /* 0x000fea000b800000 */
[----:B------:R-:W-:-:S13]  /*ae50*/  ELECT P6, URZ, PT ;  /* 0x00000000003f782f */ /* 0x000fda00038c0000 */
.L_x_317:
[----:B------:R-:W0:Y:S01]  /*ae60*/  LDC R3, c[0x0][0x28c] ;  /* 0x0000a300ff037b82 */ /* 0x000e220000000800 */
[----:B------:R-:W-:Y:S01]  /*ae70*/  BSSY B1, `(.L_x_296) ;  /* 0x000004a000017945 */ /* 0x000fe20003800000 */
[----:B0-----:R-:W-:-:S13]  /*ae80*/  ISETP.LT.OR P6, PT, R3, 0x1, !P6 ;  /* 0x000000010300780c */ /* 0x001fda00077c1670 */
[----:B------:R-:W-:Y:S05]  /*ae90*/  @P6 BRA `(.L_x_297) ;  /* 0x00000004001c6947 */ /* 0x000fea0003800000 */
[----:B------:R-:W-:Y:S01]  /*aea0*/  LEA R18, R18, UR46, 0x1 ;  /* 0x0000002e12127c11 */ /* 0x000fe2000f8e08ff */
[----:B------:R-:W-:Y:S01]  /*aeb0*/  IMAD.MOV.U32 R11, RZ, RZ, RZ ;  /* 0x000000ffff0b7224 */ /* 0x000fe200078e00ff */
[----:B------:R-:W-:Y:S01]  /*aec0*/  LEA R6, R2, UR15, 0x8 ;  /* 0x0000000f02067c11 */ /* 0x000fe2000f8e40ff */
[----:B------:R-:W-:Y:S02]  /*aed0*/  IMAD.U32 R12, RZ, RZ, UR48 ;  /* 0x00000030ff0c7e24 */ /* 0x000fe4000f8e00ff */
[----:B------:R-:W-:Y:S02]  /*aee0*/  IMAD.MOV.U32 R2, RZ, RZ, R9 ;  /* 0x000000ffff027224 */ /* 0x000fe400078e0009 */
[----:B------:R-:W-:Y:S02]  /*aef0*/  IMAD.MOV.U32 R3, RZ, RZ, R8 ;  /* 0x000000ffff037224 */ /* 0x000fe400078e0008 */
[----:B------:R-:W-:-:S07]  /*af00*/  IMAD.SHL.U32 R18, R18, 0x20, RZ ;  /* 0x0000002012127824 */ /* 0x000fce00078e00ff */
.L_x_301:
[----:B------:R-:W0:Y:S01]  /*af10*/  S2R R5, SR_CgaCtaId ;  /* 0x0000000000057919 */ /* 0x000e220000008800 */
[----:B------:R-:W-:-:S04]  /*af20*/  MOV R4, 0x400 ;  /* 0x0000040000047802 */ /* 0x000fc80000000f00 */
[----:B0-----:R-:W-:Y:S02]  /*af30*/  LEA R10, R5, R4, 0x18 ;  /* 0x00000004050a7211 */ /* 0x001fe400078ec0ff */
[----:B------:R-:W-:Y:S01]  /*af40*/  SHF.L.U32 R4, R2, 0x1f, RZ ;  /* 0x0000001f02047819 */ /* 0x000fe200000006ff */
[----:B------:R-:W0:Y:S02]  /*af50*/  @!P3 LDC R5, c[0x0][0x500] ;  /* 0x00014000ff05bb82 */ /* 0x000e240000000800 */
[----:B------:R-:W-:-:S04]  /*af60*/  IMAD R7, R3, 0x8, R10 ;  /* 0x0000000803077824 */ /* 0x000fc800078e020a */
[----:B------:R-:W1:Y:S02]  /*af70*/  SYNCS.PHASECHK.TRANS64.TRYWAIT P1, [R7+URZ+0x10], R4 ;  /* 0x00001004070075a7 */ /* 0x000e64000802017f */
[----:B-1----:R-:W-:Y:S05]  /*af80*/  @!P1 BRA `(.L_x_298) ;  /* 0x0000000c00ac9947 */ /* 0x002fea0003800000 */
.L_x_318:
[----:B------:R-:W-:Y:S01]  /*af90*/  UPRMT UR4, UR47, 0x9910, URZ ;  /* 0x000099102f047896 */ /* 0x000fe2000800003f */
[----:B0-----:R0:W-:Y:S03]  /*afa0*/  @!P3 SYNCS.ARRIVE.TRANS64 RZ, [R7+URZ], R5 ;  /* 0x0000000507ffb9a7 */ /* 0x0011e6000800003f */
[----:B------:R-:W-:-:S06]  /*afb0*/  UISETP.NE.AND UP0, UPT, UR4, 0x2, UPT ;  /* 0x000000020400788c */ /* 0x000fcc000bf05270 */
[----:B------:R-:W-:-:S13]  /*afc0*/  PLOP3.LUT P1, PT, PT, PT, UP0, 0x80, 0x0 ;  /* 0x000000000000781c */ /* 0x000fda0003f2f008 */
[----:B0-----:R-:W-:Y:S05]  /*afd0*/  @P1 BRA `(.L_x_299) ;  /* 0x0000000000041947 */ /* 0x001fea0003800000 */
[----:B------:R-:W-:Y:S01]  /*afe0*/  BPT.TRAP 0x1 ;  /* 0x000000040000795c */ /* 0x000fe20000300000 */
.L_x_299:
[----:B------:R-:W-:Y:S05]  /*aff0*/  @P0 BRA `(.L_x_300) ;  /* 0x0000000000040947 */ /* 0x000fea0003800000 */
[----:B------:R-:W-:Y:S01]  /*b000*/  BPT.TRAP 0x1 ;  /* 0x000000040000795c */ /* 0x000fe20000300000 */
.L_x_300:
[C---:B-1----:R-:W-:Y:S01]  /*b010*/  LEA R4, R3.reuse, UR46, 0x2 ;  /* 0x0000002e03047c11 */ /* 0x042fe2000f8e10ff */
[----:B------:R-:W-:Y:S01]  /*b020*/  VIADD R12, R12, 0xffffffff ;  /* 0xffffffff0c0c7836 */ /* 0x000fe20000000000 */
[----:B------:R-:W-:Y:S01]  /*b030*/  LEA R5, R3, UR21, 0xf ;  /* 0x0000001503057c11 */ /* 0x000fe2000f8e78ff */
[----:B------:R-:W-:Y:S01]  /*b040*/  UIADD3 UR4, UP0, UR30, 0xf0, URZ ;  /* 0x000000f01e047890 */ /* 0x000fe2000ff1e03f */
[----:B------:R-:W-:Y:S01]  /*b050*/  R2UR UR34, R11 ;  /* 0x000000000b2272ca */ /* 0x000fe200000e0000 */
[----:B------:R-:W-:Y:S01]  /*b060*/  IMAD.SHL.U32 R4, R4, 0x800, RZ ;  /* 0x0000080004047824 */ /* 0x000fe200078e00ff */
[----:B------:R-:W-:Y:S01]  /*b070*/  R2UR UR33, R7 ;  /* 0x00000000072172ca */ /* 0x000fe200000e0000 */
[--C-:B------:R-:W-:Y:S01]  /*b080*/  IMAD R5, R5, 0x2, R10.reuse ;  /* 0x0000000205057824 */ /* 0x100fe200078e020a */
[----:B------:R-:W-:Y:S01]  /*b090*/  R2UR UR36, R19 ;  /* 0x00000000132472ca */ /* 0x000fe200000e0000 */
[----:B------:R-:W-:Y:S01]  /*b0a0*/  IMAD R4, R4, 0x2, R10 ;  /* 0x0000000204047824 */ /* 0x000fe200078e020a */
[----:B------:R-:W-:Y:S01]  /*b0b0*/  R2UR UR35, R18 ;  /* 0x00000000122372ca */ /* 0x000fe200000e0000 */
[----:B------:R-:W-:Y:S01]  /*b0c0*/  UIADD3 UR44, UP1, UR30, 0x1f0, URZ ;  /* 0x000001f01e2c7890 */ /* 0x000fe2000ff3e03f */
[----:B------:R-:W-:Y:S01]  /*b0d0*/  R2UR UR8, R5 ;  /* 0x00000000050872ca */ /* 0x000fe200000e0000 */
[----:B------:R-:W-:Y:S01]  /*b0e0*/  UIADD3.X UR5, URZ, UR31, URZ, UP0, !UPT ;  /* 0x0000001f3f057290 */ /* 0x000fe200087fe43f */
[----:B------:R-:W-:Y:S01]  /*b0f0*/  R2UR UR24, R4 ;  /* 0x00000000041872ca */ /* 0x000fe200000e0000 */
[----:B------:R-:W-:Y:S01]  /*b100*/  UPRMT UR43, URZ, 0x5410, UR29 ;  /* 0x000054103f2b7896 */ /* 0x000fe2000800001d */
[----:B------:R-:W-:Y:S01]  /*b110*/  R2UR UR19, R6 ;  /* 0x00000000061372ca */ /* 0x000fe200000e0000 */
[----:B------:R-:W-:Y:S01]  /*b120*/  UIADD3 UR26, UR34, 0x40, URZ ;  /* 0x00000040221a7890 */ /* 0x000fe2000fffe03f */
[----:B------:R-:W-:Y:S01]  /*b130*/  ISETP.GT.AND P2, PT, R12, 0x1, PT ;  /* 0x000000010c00780c */ /* 0x000fe20003f44270 */
[----:B------:R-:W-:Y:S01]  /*b140*/  UIADD3.X UR45, URZ, UR31, URZ, UP1, !UPT ;  /* 0x0000001f3f2d7290 */ /* 0x000fe20008ffe43f */
[----:B------:R-:W-:Y:S01]  /*b150*/  VIADD R3, R3, 0x1 ;  /* 0x0000000103037836 */ /* 0x000fe20000000000 */
[----:B------:R-:W-:Y:S01]  /*b160*/  UPRMT UR49, URZ, 0x5410, UR23 ;  /* 0x000054103f317896 */ /* 0x000fe20008000017 */
[----:B------:R-:W-:Y:S01]  /*b170*/  VIADD R11, R11, 0x80 ;  /* 0x000000800b0b7836 */ /* 0x000fe20000000000 */
[----:B------:R-:W-:Y:S01]  /*b180*/  UMOV UR6, 0x0 ;  /* 0x0000000000067882 */ /* 0x000fe20000000000 */
[----:B------:R-:W-:Y:S01]  /*b190*/  UMOV UR7, 0x10000000 ;  /* 0x1000000000077882 */ /* 0x000fe20000000000 */
[----:B------:R-:W-:Y:S01]  /*b1a0*/  UIADD3 UR16, UR8, 0x8100, URZ ;  /* 0x0000810008107890 */ /* 0x000fe2000fffe03f */
[----:B------:R-:W-:Y:S01]  /*b1b0*/  ISETP.NE.AND P1, PT, R3, 0x2, PT ;  /* 0x000000020300780c */ /* 0x000fe20003f25270 */
[----:B------:R-:W-:-:S02]  /*b1c0*/  UIADD3 UR32, UR24, 0x100, URZ ;  /* 0x0000010018207890 */ /* 0x000fc4000fffe03f */
[----:B------:R-:W-:Y:S01]  /*b1d0*/  UIADD3 UR24, UR24, 0x2100, URZ ;  /* 0x0000210018187890 */ /* 0x000fe2000fffe03f */
[----:B------:R-:W-:Y:S01]  /*b1e0*/  SEL R5, RZ, 0x1, P1 ;  /* 0x00000001ff057807 */ /* 0x000fe20000800000 */
[----:B------:R-:W-:Y:S01]  /*b1f0*/  UIADD3 UR8, UR8, 0x10100, URZ ;  /* 0x0001010008087890 */ /* 0x000fe2000fffe03f */
[----:B------:R-:W-:Y:S01]  /*b200*/  SEL R3, R3, RZ, P1 ;  /* 0x000000ff03037207 */ /* 0x000fe20000800000 */
[----:B------:R-:W-:Y:S01]  /*b210*/  UMOV UR25, UR33 ;  /* 0x0000002100197c82 */ /* 0x000fe20008000000 */
[----:B------:R-:W-:Y:S01]  /*b220*/  UMOV UR28, UR36 ;  /* 0x00000024001c7c82 */ /* 0x000fe20008000000 */
[----:B------:R-:W-:Y:S01]  /*b230*/  UMOV UR27, UR35 ;  /* 0x00000023001b7c82 */ /* 0x000fe20008000000 */
[----:B------:R-:W-:Y:S01]  /*b240*/  UMOV UR17, UR33 ;  /* 0x0000002100117c82 */ /* 0x000fe20008000000 */
[----:B------:R-:W-:Y:S01]  /*b250*/  UMOV UR18, UR34 ;  /* 0x0000002200127c82 */ /* 0x000fe20008000000 */
[----:B------:R-:W-:Y:S01]  /*b260*/  UMOV UR20, UR36 ;  /* 0x0000002400147c82 */ /* 0x000fe20008000000 */
[----:B------:R0:W-:Y:S01]  /*b270*/  UTMALDG.3D.MULTICAST [UR32], [UR4], UR43, desc[UR6] ;  /* 0x00000620040073b4 */ /* 0x0001e2000801182b */
[----:B------:R-:W-:Y:S01]  /*b280*/  UMOV UR9, UR33 ;  /* 0x0000002100097c82 */ /* 0x000fe20008000000 */
[----:B------:R-:W-:Y:S01]  /*b290*/  UMOV UR11, UR19 ;  /* 0x00000013000b7c82 */ /* 0x000fe20008000000 */
[----:B------:R-:W-:Y:S01]  /*b2a0*/  UMOV UR12, UR36 ;  /* 0x00000024000c7c82 */ /* 0x000fe20008000000 */
[----:B------:R-:W-:Y:S01]  /*b2b0*/  UMOV UR10, UR26 ;  /* 0x0000001a000a7c82 */ /* 0x000fe20008000000 */
[----:B------:R-:W-:Y:S01]  /*b2c0*/  LOP3.LUT R2, R2, R5, RZ, 0x3c, !PT ;  /* 0x0000000502027212 */ /* 0x000fe200078e3cff */
[----:B------:R0:W-:Y:S01]  /*b2d0*/  UTMALDG.3D.MULTICAST [UR24], [UR4], UR43, desc[UR6] ;  /* 0x00000618040073b4 */ /* 0x0001e2000801182b */
[----:B------:R0:W-:Y:S01]  /*b2e0*/  UTMALDG.3D.MULTICAST [UR16], [UR44], UR49, desc[UR6] ;  /* 0x000006102c0073b4 */ /* 0x0001e20008011831 */
[----:B------:R0:W-:Y:S02]  /*b2f0*/  UTMALDG.3D.MULTICAST [UR8], [UR44], UR49, desc[UR6] ;  /* 0x000006082c0073b4 */ /* 0x0001e40008011831 */
[----:B0-----:R-:W-:Y:S05]  /*b300*/  @P2 BRA `(.L_x_301) ;  /* 0xfffffffc00002947 */ /* 0x001fea000383ffff */
.L_x_297:
[----:B------:R-:W-:Y:S05]  /*b310*/  BSYNC B1 ;  /* 0x0000000000017941 */ /* 0x000fea0003800000 */
.L_x_296:
[----:B------:R-:W-:Y:S01]  /*b320*/  LOP3.LUT P4, RZ, R0, 0xff, RZ, 0xc0, !PT ;  /* 0x000000ff00ff7812 */ /* 0x000fe2000788c0ff */
[----:B------:R-:W-:Y:S01]  /*b330*/  VIADD R8, R8, UR37 ;  /* 0x0000002508087c36 */ /* 0x000fe20008000000 */
[----:B------:R-:W-:Y:S01]  /*b340*/  ULDC.64 UR4, c[0x0][0x650] ;  /* 0x0001940000047ab9 */ /* 0x000fe20000000a00 */
[----:B------:R-:W-:Y:S01]  /*b350*/  BSSY B1, `(.L_x_302) ;  /* 0x000006f000017945 */ /* 0x000fe20003800000 */
[----:B------:R-:W-:Y:S02]  /*b360*/  IMAD.MOV.U32 R18, RZ, RZ, -0x1 ;  /* 0xffffffffff127424 */ /* 0x000fe400078e00ff */
[----:B------:R-:W-:Y:S01]  /*b370*/  SHF.R.U32.HI R0, RZ, 0x1, R8 ;  /* 0x00000001ff007819 */ /* 0x000fe20000011608 */
[----:B------:R-:W-:Y:S01]  /*b380*/  IMAD.MOV.U32 R19, RZ, RZ, -0x1 ;  /* 0xffffffffff137424 */ /* 0x000fe200078e00ff */
[----:B------:R-:W-:Y:S02]  /*b390*/  ISETP.GT.U32.AND P1, PT, R8, 0x1, PT ;  /* 0x000000010800780c */ /* 0x000fe40003f24070 */
[----:B------:R-:W-:-:S02]  /*b3a0*/  LOP3.LUT R0, R0, 0x1, RZ, 0xc0, !PT ;  /* 0x0000000100007812 */ /* 0x000fc400078ec0ff */
[----:B------:R-:W-:Y:S01]  /*b3b0*/  LOP3.LUT R8, R8, 0x1, RZ, 0xc0, !PT ;  /* 0x0000000108087812 */ /* 0x000fe200078ec0ff */
[----:B------:R-:W0:Y:S01]  /*b3c0*/  @P4 S2R R3, SR_CgaCtaId ;  /* 0x0000000000034919 */ /* 0x000e220000008800 */
[----:B------:R-:W-:Y:S02]  /*b3d0*/  @P4 MOV R2, 0x400 ;  /* 0x0000040000024802 */ /* 0x000fe40000000f00 */
[----:B------:R-:W-:Y:S02]  /*b3e0*/  ISETP.NE.U32.AND P2, PT, R0, 0x1, PT ;  /* 0x000000010000780c */ /* 0x000fe40003f45070 */
[----:B0-----:R-:W-:Y:S01]  /*b3f0*/  @P4 LEA R2, R3, R2, 0x18 ;  /* 0x0000000203024211 */ /* 0x001fe200078ec0ff */
[----:B------:R-:W-:-:S03]  /*b400*/  IMAD.U32 R3, RZ, RZ, UR37 ;  /* 0x00000025ff037e24 */ /* 0x000fc6000f8e00ff */
[----:B------:R0:W-:Y:S01]  /*b410*/  @P4 SYNCS.ARRIVE.TRANS64.A1T0 RZ, [R2+URZ+0x58], RZ ;  /* 0x000058ff02ff49a7 */ /* 0x0001e2000810003f */
[----:B------:R-:W-:Y:S02]  /*b420*/  IADD3 R16, P4, R16, UR38, RZ ;  /* 0x0000002610107c10 */ /* 0x000fe4000ff9e0ff */
[----:B------:R-:W-:Y:S02]  /*b430*/  ISETP.LT.U32.AND P1, PT, R3, 0x2, P1 ;  /* 0x000000020300780c */ /* 0x000fe40000f21070 */
[----:B------:R-:W-:Y:S02]  /*b440*/  IADD3.X R17, R17, UR41, RZ, P4, !PT ;  /* 0x0000002911117c10 */ /* 0x000fe4000a7fe4ff */
[----:B------:R-:W-:Y:S02]  /*b450*/  ISETP.GE.U32.AND P4, PT, R16, UR4, PT ;  /* 0x0000000410007c0c */ /* 0x000fe4000bf86070 */
[----:B------:R-:W-:Y:S02]  /*b460*/  SEL R0, RZ, 0x1, !P1 ;  /* 0x00000001ff007807 */ /* 0x000fe40004800000 */
[----:B------:R-:W-:-:S02]  /*b470*/  ISETP.GE.U32.AND.EX P1, PT, R17, UR5, PT, P4 ;  /* 0x0000000511007c0c */ /* 0x000fc4000bf26140 */
[----:B------:R-:W-:Y:S02]  /*b480*/  ISETP.GT.U32.AND P2, PT, R3, 0x1, !P2 ;  /* 0x000000010300780c */ /* 0x000fe40005744070 */
[----:B------:R-:W-:Y:S02]  /*b490*/  PRMT R3, RZ, 0x7610, R3 ;  /* 0x00007610ff037816 */ /* 0x000fe40000000003 */
[----:B0-----:R-:W-:-:S04]  /*b4a0*/  SEL R2, RZ, 0x1, !P2 ;  /* 0x00000001ff027807 */ /* 0x001fc80005000000 */
[--C-:B------:R-:W-:Y:S01]  /*b4b0*/  LOP3.LUT R9, R2, R9, R0.reuse, 0x96, !PT ;  /* 0x0000000902097212 */ /* 0x100fe200078e9600 */
[----:B------:R-:W-:Y:S01]  /*b4c0*/  IMAD.MOV.U32 R2, RZ, RZ, -0x1 ;  /* 0xffffffffff027424 */ /* 0x000fe200078e00ff */
[----:B------:R-:W-:Y:S01]  /*b4d0*/  PRMT R0, RZ, 0x7610, R0 ;  /* 0x00007610ff007816 */ /* 0x000fe20000000000 */
[----:B------:R-:W-:Y:S06]  /*b4e0*/  @P1 BRA `(.L_x_303) ;  /* 0x0000000400541947 */ /* 0x000fec0003800000 */
[----:B------:R-:W0:Y:S01]  /*b4f0*/  S2UR UR4, SR_CTAID.X ;  /* 0x00000000000479c3 */ /* 0x000e220000002500 */
[----:B------:R-:W-:Y:S01]  /*b500*/  ULDC.64 UR6, c[0x0][0x628] ;  /* 0x00018a0000067ab9 */ /* 0x000fe20000000a00 */
[----:B------:R-:W-:Y:S01]  /*b510*/  ULDC UR5, c[0x0][0x150] ;  /* 0x0000540000057ab9 */ /* 0x000fe20000000800 */
[----:B------:R-:W-:Y:S01]  /*b520*/  ISETP.NE.U32.AND P1, PT, RZ, UR6, PT ;  /* 0x00000006ff007c0c */ /* 0x000fe2000bf25070 */
[----:B------:R-:W-:Y:S01]  /*b530*/  ULDC UR8, c[0x0][0x630] ;  /* 0x00018c0000087ab9 */ /* 0x000fe20000000800 */
[----:B------:R-:W-:Y:S01]  /*b540*/  ULDC UR10, c[0x0][0x154] ;  /* 0x00005500000a7ab9 */ /* 0x000fe20000000800 */
[----:B------:R-:W-:Y:S01]  /*b550*/  IMAD.MOV.U32 R2, RZ, RZ, R16 ;  /* 0x000000ffff027224 */ /* 0x000fe200078e0010 */
[----:B------:R-:W-:Y:S01]  /*b560*/  ISETP.NE.AND.EX P1, PT, RZ, UR7, PT, P1 ;  /* 0x00000007ff007c0c */ /* 0x000fe2000bf25310 */
[----:B------:R-:W1:Y:S01]  /*b570*/  S2UR UR9, SR_CTAID.Y ;  /* 0x00000000000979c3 */ /* 0x000e620000002600 */
[----:B0-----:R-:W-:-:S05]  /*b580*/  I2FP.F32.U32 R3, UR4 ;  /* 0x0000000400037c45 */ /* 0x001fca0008201000 */
[----:B------:R-:W-:Y:S01]  /*b590*/  FMUL R10, R3, UR5 ;  /* 0x00000005030a7c20 */ /* 0x000fe20008400000 */
[----:B------:R-:W-:-:S05]  /*b5a0*/  IMAD.MOV.U32 R3, RZ, RZ, R17 ;  /* 0x000000ffff037224 */ /* 0x000fca00078e0011 */
[----:B------:R-:W-:Y:S05]  /*b5b0*/  @!P1 BRA `(.L_x_304) ;  /* 0x0000000000289947 */ /* 0x000fea0003800000 */
[----:B------:R-:W-:Y:S02]  /*b5c0*/  ULDC UR5, c[0x0][0x634] ;  /* 0x00018d0000057ab9 */ /* 0x000fe40000000800 */
[----:B------:R-:W-:-:S05]  /*b5d0*/  IADD3 R7, P1, R16, UR5, RZ ;  /* 0x0000000510077c10 */ /* 0x000fca000ff3e0ff */
[----:B------:R-:W-:-:S04]  /*b5e0*/  IMAD.X R11, RZ, RZ, R17, P1 ;  /* 0x000000ffff0b7224 */ /* 0x000fc800008e0611 */
[----:B------:R-:W-:-:S04]  /*b5f0*/  IMAD.WIDE.U32 R4, R11, UR6, RZ ;  /* 0x000000060b047c25 */ /* 0x000fc8000f8e00ff */
[----:B------:R-:W-:-:S04]  /*b600*/  IMAD.WIDE.U32 R4, P1, R7, UR7, R4 ;  /* 0x0000000707047c25 */ /* 0x000fc8000f820004 */
[----:B------:R-:W-:-:S04]  /*b610*/  IMAD.WIDE.U32 R6, R7, UR6, RZ ;  /* 0x0000000607067c25 */ /* 0x000fc8000f8e00ff */
[----:B------:R-:W-:Y:S01]  /*b620*/  IMAD.X R3, RZ, RZ, RZ, P1 ;  /* 0x000000ffff037224 */ /* 0x000fe200008e06ff */
[----:B------:R-:W-:Y:S01]  /*b630*/  IADD3 RZ, P1, R7, R4, RZ ;  /* 0x0000000407ff7210 */ /* 0x000fe20007f3e0ff */
[----:B------:R-:W-:-:S04]  /*b640*/  IMAD.MOV.U32 R2, RZ, RZ, R5 ;  /* 0x000000ffff027224 */ /* 0x000fc800078e0005 */
[----:B------:R-:W-:-:S08]  /*b650*/  IMAD.WIDE.U32.X R2, R11, UR7, R2, P1 ;  /* 0x000000070b027c25 */ /* 0x000fd000088e0402 */
.L_x_304:
[--C-:B------:R-:W-:Y:S01]  /*b660*/  SHF.R.U64 R19, R2, UR8, R3.reuse ;  /* 0x0000000802137c19 */ /* 0x100fe20008001203 */
[----:B------:R-:W0:Y:S01]  /*b670*/  F2I.U32.TRUNC.NTZ R10, R10 ;  /* 0x0000000a000a7305 */ /* 0x000e22000020f000 */
[----:B------:R-:W-:Y:S01]  /*b680*/  SHF.R.U32.HI R2, RZ, UR8, R3 ;  /* 0x00000008ff027c19 */ /* 0x000fe20008011603 */
[----:B------:R-:W-:Y:S01]  /*b690*/  ULDC.64 UR6, c[0x0][0x620] ;  /* 0x0001880000067ab9 */ /* 0x000fe20000000a00 */
[----:B------:R-:W-:Y:S01]  /*b6a0*/  IADD3 R5, P1, RZ, -R19, RZ ;  /* 0x80000013ff057210 */ /* 0x000fe20007f3e0ff */
[----:B------:R-:W2:Y:S01]  /*b6b0*/  LDC R15, c[0x0][0x610] ;  /* 0x00018400ff0f7b82 */ /* 0x000ea20000000800 */
[----:B-1----:R-:W-:Y:S01]  /*b6c0*/  I2FP.F32.U32 R4, UR9 ;  /* 0x0000000900047c45 */ /* 0x002fe20008201000 */
[----:B------:R-:W-:Y:S01]  /*b6d0*/  ULDC UR8, c[0x0][0x658] ;  /* 0x0001960000087ab9 */ /* 0x000fe20000000800 */
[----:B------:R-:W-:Y:S01]  /*b6e0*/  ULDC UR12, c[0x0][0x648] ;  /* 0x00019200000c7ab9 */ /* 0x000fe20000000800 */
[----:B------:R-:W-:Y:S02]  /*b6f0*/  IMAD.X R2, RZ, RZ, ~R2, P1 ;  /* 0x000000ffff027224 */ /* 0x000fe400008e0e02 */
[----:B------:R-:W-:Y:S01]  /*b700*/  FMUL R6, R4, UR10 ;  /* 0x0000000a04067c20 */ /* 0x000fe20008400000 */
[----:B------:R-:W-:Y:S01]  /*b710*/  ULDC.64 UR10, c[0x0][0x640] ;  /* 0x00019000000a7ab9 */ /* 0x000fe20000000a00 */
[----:B------:R-:W-:Y:S01]  /*b720*/  IMAD R4, R2, UR6, RZ ;  /* 0x0000000602047c24 */ /* 0x000fe2000f8e02ff */
[----:B------:R-:W-:Y:S01]  /*b730*/  ISETP.NE.U32.AND P1, PT, RZ, UR10, PT ;  /* 0x0000000aff007c0c */ /* 0x000fe2000bf25070 */
[C---:B------:R-:W-:Y:S01]  /*b740*/  IMAD.WIDE.U32 R2, R5.reuse, UR6, R16 ;  /* 0x0000000605027c25 */ /* 0x040fe2000f8e0010 */
[----:B0-----:R-:W-:Y:S01]  /*b750*/  R2UR UR5, R10 ;  /* 0x000000000a0572ca */ /* 0x001fe200000e0000 */
[----:B------:R-:W0:Y:S01]  /*b760*/  F2I.U32.TRUNC.NTZ R6, R6 ;  /* 0x0000000600067305 */ /* 0x000e22000020f000 */
[----:B------:R-:W-:Y:S01]  /*b770*/  ULDC UR6, c[0x0][0x618] ;  /* 0x0001860000067ab9 */ /* 0x000fe20000000800 */
[----:B------:R-:W-:Y:S01]  /*b780*/  IMAD R5, R5, UR7, R4 ;  /* 0x0000000705057c24 */ /* 0x000fe2000f8e0204 */
[----:B------:R-:W-:-:S03]  /*b790*/  ISETP.NE.AND.EX P1, PT, RZ, UR11, PT, P1 ;  /* 0x0000000bff007c0c */ /* 0x000fc6000bf25310 */
[----:B------:R-:W-:-:S05]  /*b7a0*/  IMAD.IADD R3, R3, 0x1, R5 ;  /* 0x0000000103037824 */ /* 0x000fca00078e0205 */
[--C-:B------:R-:W-:Y:S02]  /*b7b0*/  SHF.R.U64 R10, R2, UR6, R3.reuse ;  /* 0x00000006020a7c19 */ /* 0x100fe40008001203 */
[----:B------:R-:W-:Y:S01]  /*b7c0*/  SHF.R.U32.HI R3, RZ, UR6, R3 ;  /* 0x00000006ff037c19 */ /* 0x000fe20008011603 */
[----:B------:R-:W-:Y:S01]  /*b7d0*/  ULDC UR6, c[0x0][0x608] ;  /* 0x0001820000067ab9 */ /* 0x000fe20000000800 */
[----:B0-----:R-:W-:Y:S02]  /*b7e0*/  R2UR UR7, R6 ;  /* 0x00000000060772ca */ /* 0x001fe400000e0000 */
[--C-:B------:R-:W-:Y:S02]  /*b7f0*/  SHF.R.U64 R12, R10, UR6, R3.reuse ;  /* 0x000000060a0c7c19 */ /* 0x100fe40008001203 */
[----:B------:R-:W-:Y:S01]  /*b800*/  SHF.R.U32.HI R3, RZ, UR6, R3 ;  /* 0x00000006ff037c19 */ /* 0x000fe20008011603 */
[----:B------:R-:W-:-:S03]  /*b810*/  UIADD3 UR6, -UR5, URZ, URZ ;  /* 0x0000003f05067290 */ /* 0x000fc6000fffe13f */
[--C-:B------:R-:W-:Y:S01]  /*b820*/  SHF.R.U64 R13, R12, UR8, R3.reuse ;  /* 0x000000080c0d7c19 */ /* 0x100fe20008001203 */
[----:B------:R-:W-:Y:S01]  /*b830*/  ULDC UR5, c[0x0][0x144] ;  /* 0x0000510000057ab9 */ /* 0x000fe20000000800 */
[----:B------:R-:W-:-:S03]  /*b840*/  SHF.R.U32.HI R3, RZ, UR8, R3 ;  /* 0x00000008ff037c19 */ /* 0x000fc60008011603 */
[----:B------:R-:W-:Y:S01]  /*b850*/  IMAD.MOV.U32 R2, RZ, RZ, R13 ;  /* 0x000000ffff027224 */ /* 0x000fe200078e000d */
[----:B------:R-:W-:Y:S06]  /*b860*/  @!P1 BRA `(.L_x_305) ;  /* 0x0000000000289947 */ /* 0x000fec0003800000 */
        /* <DEDUP_REMOVED lines=10> */
.L_x_305:
[----:B------:R-:W-:Y:S01]  /*b910*/  UISETP.NE.AND UP0, UPT, UR40, URZ, UPT ;  /* 0x0000003f2800728c */ /* 0x000fe2000bf05270 */
[----:B------:R-:W-:Y:S01]  /*b920*/  SHF.R.U64 R3, R2, UR12, R3 ;  /* 0x0000000c02037c19 */ /* 0x000fe20008001203 */
[----:B------:R-:W-:Y:S01]  /*b930*/  UIADD3 UR7, -UR7, URZ, URZ ;  /* 0x0000003f07077290 */ /* 0x000fe2000fffe13f */
[----:B------:R-:W-:Y:S01]  /*b940*/  LOP3.LUT R2, R12, UR22, RZ, 0xc0, !PT ;  /* 0x000000160c027c12 */ /* 0x000fe2000f8ec0ff */
[----:B------:R-:W-:Y:S01]  /*b950*/  UIMAD UR4, UR5, UR6, UR4 ;  /* 0x00000006050472a4 */ /* 0x000fe2000f8e0204 */
[----:B------:R-:W-:Y:S01]  /*b960*/  LOP3.LUT R5, R10, UR14, RZ, 0xc0, !PT ;  /* 0x0000000e0a057c12 */ /* 0x000fe2000f8ec0ff */
[----:B------:R-:W-:Y:S01]  /*b970*/  IMAD.MOV R4, RZ, RZ, -R3 ;  /* 0x000000ffff047224 */ /* 0x000fe200078e0a03 */
[----:B------:R-:W-:Y:S01]  /*b980*/  ULDC UR5, c[0x0][0x148] ;  /* 0x0000520000057ab9 */ /* 0x000fe20000000800 */
[----:B------:R-:W-:Y:S01]  /*b990*/  IMAD R18, R3, UR13, R2 ;  /* 0x0000000d03127c24 */ /* 0x000fe2000f8e0202 */
[----:B------:R-:W-:Y:S01]  /*b9a0*/  PLOP3.LUT P1, PT, PT, PT, UP0, 0x80, 0x0 ;  /* 0x000000000000781c */ /* 0x000fe20003f2f008 */
[----:B------:R-:W-:Y:S01]  /*b9b0*/  IMAD.MOV.U32 R3, RZ, RZ, 0x1 ;  /* 0x00000001ff037424 */ /* 0x000fe200078e00ff */
[----:B------:R-:W-:-:S03]  /*b9c0*/  @UP0 UIMAD UR4, UR5, UR7, UR9 ;  /* 0x00000007050402a4 */ /* 0x000fc6000f8e0209 */
[----:B------:R-:W-:Y:S02]  /*b9d0*/  ULDC UR5, c[0x0][0x638] ;  /* 0x00018e0000057ab9 */ /* 0x000fe40000000800 */
[----:B------:R-:W-:Y:S02]  /*b9e0*/  IMAD R2, R4, UR5, R13 ;  /* 0x0000000504027c24 */ /* 0x000fe4000f8e020d */
[----:B--2---:R-:W-:Y:S01]  /*b9f0*/  IMAD R18, R18, R15, UR4 ;  /* 0x0000000412127e24 */ /* 0x004fe2000f8e020f */
[----:B------:R-:W-:Y:S02]  /*ba00*/  ULDC UR4, c[0x0][0x600] ;  /* 0x0001800000047ab9 */ /* 0x000fe40000000800 */
[----:B------:R-:W-:-:S05]  /*ba10*/  IMAD R5, R2, UR4, R5 ;  /* 0x0000000402057c24 */ /* 0x000fca000f8e0205 */
[----:B------:R-:W-:Y:S02]  /*ba20*/  SEL R2, R5, R18, !P1 ;  /* 0x0000001205027207 */ /* 0x000fe40004800000 */
[----:B------:R-:W-:-:S07]  /*ba30*/  SEL R18, R18, R5, !P1 ;  /* 0x0000000512127207 */ /* 0x000fce0004800000 */
.L_x_303:
[----:B------:R-:W-:Y:S05]  /*ba40*/  BSYNC B1 ;  /* 0x0000000000017941 */ /* 0x000fea0003800000 */
.L_x_302:
[----:B------:R-:W-:-:S13]  /*ba50*/  LOP3.LUT P1, RZ, R3, 0xff, RZ, 0xc0, !PT ;  /* 0x000000ff03ff7812 */ /* 0x000fda000782c0ff */
[----:B------:R-:W-:Y:S05]  /*ba60*/  @P1 BRA `(.L_x_306) ;  /* 0xfffffff000f01947 */ /* 0x000fea000383ffff */
[----:B------:R-:W-:Y:S05]  /*ba70*/  BSYNC B0 ;  /* 0x0000000000007941 */ /* 0x000fea0003800000 */
.L_x_294:
[----:B------:R-:W-:-:S03]  /*ba80*/  UMOV UR4, 0xffffffff ;  /* 0xffffffff00047882 */ /* 0x000fc60000000000 */
[----:B------:R-:W-:Y:S05]  /*ba90*/  BRA.DIV UR4, `(.L_x_307) ;  /* 0x0000000204fc7947 */ /* 0x000fea000b800000 */
[----:B------:R-:W-:-:S13]  /*baa0*/  ELECT P6, URZ, PT ;  /* 0x00000000003f782f */ /* 0x000fda00038c0000 */
.L_x_321:
[----:B------:R-:W-:Y:S04]  /*bab0*/  BSSY B0, `(.L_x_308) ;  /* 0x000001a000007945 */ /* 0x000fe80003800000 */
[----:B------:R-:W-:Y:S05]  /*bac0*/  @!P6 BRA `(.L_x_309) ;  /* 0x000000000060e947 */ /* 0x000fea0003800000 */
[----:B------:R-:W-:-:S04]  /*bad0*/  ULOP3.LUT UR4, UR42, 0x2, URZ, 0xfc, !UPT ;  /* 0x000000022a047892 */ /* 0x000fc8000f8efc3f */
[----:B------:R-:W-:-:S06]  /*bae0*/  UISETP.NE.AND UP0, UPT, UR4, 0x3, UPT ;  /* 0x000000030400788c */ /* 0x000fcc000bf05270 */
[----:B------:R-:W-:-:S13]  /*baf0*/  PLOP3.LUT P0, PT, PT, PT, UP0, 0x80, 0x0 ;  /* 0x000000000000781c */ /* 0x000fda0003f0f008 */
[----:B------:R-:W-:Y:S05]  /*bb00*/  @!P0 BRA `(.L_x_310) ;  /* 0x0000000000048947 */ /* 0x000fea0003800000 */
[----:B------:R-:W-:Y:S01]  /*bb10*/  BPT.TRAP 0x1 ;  /* 0x000000040000795c */ /* 0x000fe20000300000 */
.L_x_310:
[----:B------:R-:W0:Y:S01]  /*bb20*/  S2R R3, SR_CgaCtaId ;  /* 0x0000000000037919 */ /* 0x000e220000008800 */
[----:B------:R-:W-:Y:S02]  /*bb30*/  MOV R0, 0x400 ;  /* 0x0000040000007802 */ /* 0x000fe40000000f00 */
[----:B------:R-:W-:Y:S02]  /*bb40*/  SHF.L.U32 R2, R9, 0x1f, RZ ;  /* 0x0000001f09027819 */ /* 0x000fe400000006ff */
[----:B0-----:R-:W-:-:S05]  /*bb50*/  LEA R3, R3, R0, 0x18 ;  /* 0x0000000003037211 */ /* 0x001fca00078ec0ff */
[----:B------:R-:W-:-:S04]  /*bb60*/  VIADD R3, R3, 0x10 ;  /* 0x0000001003037836 */ /* 0x000fc80000000000 */
[C---:B------:R-:W-:Y:S02]  /*bb70*/  IMAD R5, R8.reuse, 0x8, R3 ;  /* 0x0000000808057824 */ /* 0x040fe400078e0203 */
[----:B------:R-:W-:Y:S02]  /*bb80*/  VIADD R8, R8, 0x1 ;  /* 0x0000000108087836 */ /* 0x000fe40000000000 */
[----:B------:R-:W0:Y:S03]  /*bb90*/  SYNCS.PHASECHK.TRANS64.TRYWAIT P0, [R5+URZ], R2 ;  /* 0x00000002050075a7 */ /* 0x000e26000800017f */
[----:B------:R-:W-:-:S04]  /*bba0*/  ISETP.NE.AND P1, PT, R8, 0x2, PT ;  /* 0x000000020800780c */ /* 0x000fc80003f25270 */
[----:B------:R-:W-:Y:S02]  /*bbb0*/  SEL R0, RZ, 0x1, P1 ;  /* 0x00000001ff007807 */ /* 0x000fe40000800000 */
[----:B------:R-:W-:Y:S02]  /*bbc0*/  SEL R8, R8, RZ, P1 ;  /* 0x000000ff08087207 */ /* 0x000fe40000800000 */
[----:B------:R-:W-:Y:S01]  /*bbd0*/  LOP3.LUT R0, R9, R0, RZ, 0x3c, !PT ;  /* 0x0000000009007212 */ /* 0x000fe200078e3cff */
[----:B0-----:R-:W-:Y:S06]  /*bbe0*/  @!P0 BRA `(.L_x_311) ;  /* 0x0000000000c88947 */ /* 0x001fec0003800000 */
.L_x_322:
[----:B------:R-:W-:Y:S01]  /*bbf0*/  IMAD R3, R8, 0x8, R3 ;  /* 0x0000000808037824 */ /* 0x000fe200078e0203 */
[----:B------:R-:W-:-:S07]  /*bc00*/  SHF.L.U32 R0, R0, 0x1f, RZ ;  /* 0x0000001f00007819 */ /* 0x000fce00000006ff */
.L_x_312:
[----:B-1----:R1:W2:Y:S02]  /*bc10*/  SYNCS.PHASECHK.TRANS64.TRYWAIT P0, [R3+URZ], R0 ;  /* 0x00000000030075a7 */ /* 0x0022a4000800017f */
[----:B--2---:R-:W-:Y:S05]  /*bc20*/  @!P0 NANOSLEEP.SYNCS 0x989680 ;  /* 0x009896800000895d */ /* 0x004fea0003900000 */
[----:B------:R-:W2:Y:S02]  /*bc30*/  @!P0 SYNCS.PHASECHK.TRANS64 P0, [R3+URZ], R0 ;  /* 0x00000000030085a7 */ /* 0x000ea4000800007f */
[----:B--2---:R-:W-:Y:S05]  /*bc40*/  @!P0 BRA `(.L_x_312) ;  /* 0xfffffffc00f08947 */ /* 0x004fea000383ffff */
.L_x_309:
[----:B------:R-:W-:Y:S05]  /*bc50*/  BSYNC B0 ;  /* 0x0000000000007941 */ /* 0x000fea0003800000 */
.L_x_308:
[----:B------:R-:W-:Y:S05]  /*bc60*/  EXIT ;  /* 0x000000000000794d */ /* 0x000fea0003800000 */
.L_x_18:
[----:B0-----:R0:W1:Y:S02]  /*bc70*/  SYNCS.PHASECHK.TRANS64.TRYWAIT P0, [R159+URZ], R0 ;  /* 0x000000009f0075a7 */ /* 0x001064000800017f */
[----:B-1----:R-:W-:Y:S05]  /*bc80*/  @!P0 NANOSLEEP.SYNCS 0x989680 ;  /* 0x009896800000895d */ /* 0x002fea0003900000 */
[----:B------:R-:W1:Y:S02]  /*bc90*/  @!P0 SYNCS.PHASECHK.TRANS64 P0, [R159+URZ], R0 ;  /* 0x000000009f0085a7 */ /* 0x000e64000800007f */
[----:B-1----:R-:W-:Y:S05]  /*bca0*/  @!P0 BRA `(.L_x_18) ;  /* 0xfffffffc00f08947 */ /* 0x002fea000383ffff */
[----:B------:R-:W-:Y:S05]  /*bcb0*/  BRA `(.L_x_313) ;  /* 0xffffff5800b47947 */ /* 0x000fea000383ffff */
.L_x_23:
[----:B-1----:R1:W2:Y:S02]  /*bcc0*/  SYNCS.PHASECHK.TRANS64.TRYWAIT P1, [R3+URZ], R0 ;  /* 0x00000000030075a7 */ /* 0x0022a4000802017f */
[----:B--2---:R-:W-:Y:S05]  /*bcd0*/  @!P1 NANOSLEEP.SYNCS 0x989680 ;  /* 0x009896800000995d */ /* 0x004fea0003900000 */
[----:B------:R-:W2:Y:S02]  /*bce0*/  @!P1 SYNCS.PHASECHK.TRANS64 P1, [R3+URZ], R0 ;  /* 0x00000000030095a7 */ /* 0x000ea4000802007f */
[----:B--2---:R-:W-:Y:S05]  /*bcf0*/  @!P1 BRA `(.L_x_23) ;  /* 0xfffffffc00f09947 */ /* 0x004fea000383ffff */
[----:B------:R-:W-:Y:S05]  /*bd00*/  BRA `(.L_x_22) ;  /* 0xffffff5c00247947 */ /* 0x000fea000383ffff */
.L_x_28:
[----:B-1----:R-:W-:-:S04]  /*bd10*/  IMAD.U32 R5, RZ, RZ, UR7 ;  /* 0x00000007ff057e24 */ /* 0x002fc8000f8e00ff */
[----:B------:R1:W2:Y:S03]  /*bd20*/  SYNCS.PHASECHK.TRANS64.TRYWAIT P1, [R5+URZ], R4 ;  /* 0x00000004050075a7 */ /* 0x0002a6000802017f */
[----:B--2---:R-:W-:Y:S05]  /*bd30*/  @!P1 NANOSLEEP.SYNCS 0x989680 ;  /* 0x009896800000995d */ /* 0x004fea0003900000 */
[----:B------:R-:W2:Y:S02]  /*bd40*/  @!P1 SYNCS.PHASECHK.TRANS64 P1, [R5+URZ], R4 ;  /* 0x00000004050095a7 */ /* 0x000ea4000802007f */
[----:B--2---:R-:W-:Y:S05]  /*bd50*/  @!P1 BRA `(.L_x_28) ;  /* 0xfffffffc00ec9947 */ /* 0x004fea000383ffff */
[----:B------:R-:W-:Y:S05]  /*bd60*/  BRA `(.L_x_27) ;  /* 0xffffff6000807947 */ /* 0x000fea000383ffff */
.L_x_34:
[----:B0-----:R0:W1:Y:S02]  /*bd70*/  SYNCS.PHASECHK.TRANS64.TRYWAIT P0, [R159+URZ+0x10], R0 ;  /* 0x000010009f0075a7 */ /* 0x001064000800017f */
[----:B-1----:R-:W-:Y:S05]  /*bd80*/  @!P0 NANOSLEEP.SYNCS 0x989680 ;  /* 0x009896800000895d */ /* 0x002fea0003900000 */
[----:B------:R-:W1:Y:S02]  /*bd90*/  @!P0 SYNCS.PHASECHK.TRANS64 P0, [R159+URZ+0x10], R0 ;  /* 0x000010009f0085a7 */ /* 0x000e64000800007f */
[----:B-1----:R-:W-:Y:S05]  /*bda0*/  @!P0 BRA `(.L_x_34) ;  /* 0xfffffffc00f08947 */ /* 0x002fea000383ffff */
[----:B------:R-:W-:Y:S05]  /*bdb0*/  BRA `(.L_x_314) ;  /* 0xffffff6800607947 */ /* 0x000fea000383ffff */
.L_x_295:
[----:B------:R-:W-:Y:S01]  /*bdc0*/  BSSY B1, `(.L_x_315) ;  /* 0x0000006000017945 */ /* 0x000fe20003800000 */
[----:B------:R-:W-:-:S07]  /*bdd0*/  IMAD.MOV.U32 R15, RZ, RZ, -0x1 ;  /* 0xffffffffff0f7424 */ /* 0x000fce00078e00ff */
[----:B------:R-:W-:Y:S05]  /*bde0*/  WARPSYNC.COLLECTIVE R15, `(.L_x_316) ;  /* 0x000000000f0c7348 */ /* 0x000fea0003c00000 */
[----:B------:R-:W-:Y:S02]  /*bdf0*/  ELECT P6, UR62, PT ;  /* 0x00000000003e782f */ /* 0x000fe400038c0000 */
[----:B------:R-:W-:Y:S01]  /*be00*/  MOV R14, UR62 ;  /* 0x0000003e000e7c02 */ /* 0x000fe20008000f00 */
[----:B------:R-:W-:Y:S10]  /*be10*/  ENDCOLLECTIVE ;  /* 0x000000000000791b */ /* 0x000ff40003800000 */
.L_x_316:
[----:B------:R-:W-:Y:S05]  /*be20*/  BSYNC B1 ;  /* 0x0000000000017941 */ /* 0x000fea0003800000 */
.L_x_315:
[----:B------:R-:W-:Y:S05]  /*be30*/  BRA `(.L_x_317) ;  /* 0xfffffff000087947 */ /* 0x000fea000383ffff */
.L_x_298:
[----:B-1----:R1:W2:Y:S02]  /*be40*/  SYNCS.PHASECHK.TRANS64.TRYWAIT P1, [R7+URZ+0x10], R4 ;  /* 0x00001004070075a7 */ /* 0x0022a4000802017f */
[----:B--2---:R-:W-:Y:S05]  /*be50*/  @!P1 NANOSLEEP.SYNCS 0x989680 ;  /* 0x009896800000995d */ /* 0x004fea0003900000 */
[----:B------:R-:W2:Y:S02]  /*be60*/  @!P1 SYNCS.PHASECHK.TRANS64 P1, [R7+URZ+0x10], R4 ;  /* 0x00001004070095a7 */ /* 0x000ea4000802007f */
[----:B--2---:R-:W-:Y:S05]  /*be70*/  @!P1 BRA `(.L_x_298) ;  /* 0xfffffffc00f09947 */ /* 0x004fea000383ffff */
[----:B------:R-:W-:Y:S05]  /*be80*/  BRA `(.L_x_318) ;  /* 0xfffffff000407947 */ /* 0x000fea000383ffff */
.L_x_307:
[----:B------:R-:W-:Y:S01]  /*be90*/  BSSY B0, `(.L_x_319) ;  /* 0x0000006000007945 */ /* 0x000fe20003800000 */
[----:B------:R-:W-:-:S07]  /*bea0*/  IMAD.MOV.U32 R15, RZ, RZ, -0x1 ;  /* 0xffffffffff0f7424 */ /* 0x000fce00078e00ff */
[----:B------:R-:W-:Y:S05]  /*beb0*/  WARPSYNC.COLLECTIVE R15, `(.L_x_320) ;  /* 0x000000000f0c7348 */ /* 0x000fea0003c00000 */
[----:B------:R-:W-:Y:S02]  /*bec0*/  ELECT P6, UR62, PT ;  /* 0x00000000003e782f */ /* 0x000fe400038c0000 */
[----:B------:R-:W-:Y:S01]  /*bed0*/  MOV R14, UR62 ;  /* 0x0000003e000e7c02 */ /* 0x000fe20008000f00 */
[----:B------:R-:W-:Y:S10]  /*bee0*/  ENDCOLLECTIVE ;  /* 0x000000000000791b */ /* 0x000ff40003800000 */
.L_x_320:
[----:B------:R-:W-:Y:S05]  /*bef0*/  BSYNC B0 ;  /* 0x0000000000007941 */ /* 0x000fea0003800000 */
.L_x_319:
[----:B------:R-:W-:Y:S05]  /*bf00*/  BRA `(.L_x_321) ;  /* 0xfffffff800e87947 */ /* 0x000fea000383ffff */
.L_x_311:
[----:B0-----:R0:W1:Y:S02]  /*bf10*/  SYNCS.PHASECHK.TRANS64.TRYWAIT P0, [R5+URZ], R2 ;  /* 0x00000002050075a7 */ /* 0x001064000800017f */
[----:B-1----:R-:W-:Y:S05]  /*bf20*/  @!P0 NANOSLEEP.SYNCS 0x989680 ;  /* 0x009896800000895d */ /* 0x002fea0003900000 */
[----:B------:R-:W1:Y:S02]  /*bf30*/  @!P0 SYNCS.PHASECHK.TRANS64 P0, [R5+URZ], R2 ;  /* 0x00000002050085a7 */ /* 0x000e64000800007f */
[----:B-1----:R-:W-:Y:S05]  /*bf40*/  @!P0 BRA `(.L_x_311) ;  /* 0xfffffffc00f08947 */ /* 0x002fea000383ffff */
[----:B------:R-:W-:Y:S05]  /*bf50*/  BRA `(.L_x_322) ;  /* 0xfffffffc00247947 */ /* 0x000fea000383ffff */
.L_x_323:
[----:B------:R-:W-:-:S00]  /*bf60*/  BRA `(.L_x_323) ;  /* 0xfffffffc00fc7947 */ /* 0x000fc0000383ffff */
[----:B------:R-:W-:-:S00]  /*bf70*/  NOP ;  /* 0x0000000000007918 */ /* 0x000fc00000000000 */
        /* <DEDUP_REMOVED lines=8> */
.L_x_324:


//--------------------- .nv.global.init           --------------------------
	.section	.nv.global.init,"aw",@progbits
.nv.global.init:
	.type		$str$22,@object
	.size		$str$22,($str$23 - $str$22)
$str$22:
        /*0000*/ 	.byte	0x6b, 0x5f, 0x74, 0x69, 0x6c, 0x65, 0x5f, 0x63, 0x6f, 0x75, 0x6e, 0x74, 0x20, 0x3e, 0x3d, 0x20
        /*0010*/ 	.byte	0x31, 0x00
	.type		$str$23,@object
	.size		$str$23,(__unnamed_1 - $str$23)
$str$23:
        /*0012*/ 	.byte	0x2f, 0x74, 0x6d, 0x70, 0x2f, 0x63, 0x75, 0x74, 0x6c, 0x61, 0x73, 0x73, 0x5f, 0x73, 0x77, 0x65
        /*0022*/ 	.byte	0x65, 0x70, 0x5f, 0x73, 0x72, 0x63, 0x2f, 0x69, 0x6e, 0x63, 0x6c, 0x75, 0x64, 0x65, 0x2f, 0x63
        /*0032*/ 	.byte	0x75, 0x74, 0x6c, 0x61, 0x73, 0x73, 0x2f, 0x67, 0x65, 0x6d, 0x6d, 0x2f, 0x63, 0x6f, 0x6c, 0x6c
        /*0042*/ 	.byte	0x65, 0x63, 0x74, 0x69, 0x76, 0x65, 0x2f, 0x73, 0x6d, 0x39, 0x30, 0x5f, 0x6d, 0x6d, 0x61, 0x5f
        /*0052*/ 	.byte	0x74, 0x6d, 0x61, 0x5f, 0x67, 0x6d, 0x6d, 0x61, 0x5f, 0x73, 0x73, 0x5f, 0x77, 0x61, 0x72, 0x70
        /*0062*/ 	.byte	0x73, 0x70, 0x65, 0x63, 0x69, 0x61, 0x6c, 0x69, 0x7a, 0x65, 0x64, 0x2e, 0x68, 0x70, 0x70, 0x00
	.type		__unnamed_1,@object
	.size		__unnamed_1,(.L_0 - __unnamed_1)
__unnamed_1:
        /*0072*/ 	.byte	0x76, 0x6f, 0x69, 0x64, 0x20, 0x63, 0x75, 0x74, 0x6c, 0x61, 0x73, 0x73, 0x3a, 0x3a, 0x67, 0x65
        /* <DEDUP_REMOVED lines=181> */
        /*0bd2*/ 	.byte	0x6e, 0x74, 0x69, 0x74, 0x79, 0x5d, 0x00
.L_0:


//--------------------- .nv.shared._ZN7cutlass13device_kernelINS_4gemm6kernel13GemmUniversalIN4cute5tupleIJiiiiEEENS1_10collective13CollectiveMmaINS1_34MainloopSm90TmaGmmaWarpSpecializedILi2ENS5_IJNS4_1CILi2EEESB_NSA_ILi1EEEEEENS1_32KernelTmaWarpSpecializedPingpongEEENS5_IJNSA_ILi64EEENSA_ILi256EEENSA_ILi128EEEEEENS_10bfloat16_tENS5_IJlSC_lEEESK_SL_NS4_8TiledMMAINS4_8MMA_AtomIJNS4_4SM904GMMA28MMA_64x256x16_F32BF16BF16_SSILNSP_5MajorE0ELSR_0ELNSP_7ScaleInE1ELSS_1EEEEEENS4_6LayoutINS5_IJSC_SC_SC_EEENS5_IJNSA_ILi0EEESX_SX_EEEEENS5_IJNS4_10UnderscoreES10_S10_EEEEENS4_23SM90_TMA_LOAD_MULTICASTENS4_14ComposedLayoutINS4_7SwizzleILi3ELi4ELi3EEENS4_18smem_ptr_flag_bitsILi16EEENSV_INS5_IJNSA_ILi8EEESG_EEENS5_IJSG_SC_EEEEEEEvNS4_8identityES13_S1D_vS1E_EENS_8epilogue10collective6detail29Sm90TmaWarpSpecializedAdapterINS1H_15DefaultEpilogueISK_SL_SL_NS1G_6thread17LinearCombinationISK_Li1EffLNS1L_9ScaleType4KindE0ELNS_15FloatRoundStyleE2ESK_EENS1_15EpilogueDefaultEEEEEvvEEEEvNT_6ParamsE --------------------------
	.section	.nv.shared._ZN7cutlass13device_kernelINS_4gemm6kernel13GemmUniversalIN4cute5tupleIJiiiiEEENS1_10collective13CollectiveMmaINS1_34MainloopSm90TmaGmmaWarpSpecializedILi2ENS5_IJNS4_1CILi2EEESB_NSA_ILi1EEEEEENS1_32KernelTmaWarpSpecializedPingpongEEENS5_IJNSA_ILi64EEENSA_ILi256EEENSA_ILi128EEEEEENS_10bfloat16_tENS5_IJlSC_lEEESK_SL_NS4_8TiledMMAINS4_8MMA_AtomIJNS4_4SM904GMMA28MMA_64x256x16_F32BF16BF16_SSILNSP_5MajorE0ELSR_0ELNSP_7ScaleInE1ELSS_1EEEEEENS4_6LayoutINS5_IJSC_SC_SC_EEENS5_IJNSA_ILi0EEESX_SX_EEEEENS5_IJNS4_10UnderscoreES10_S10_EEEEENS4_23SM90_TMA_LOAD_MULTICASTENS4_14ComposedLayoutINS4_7SwizzleILi3ELi4ELi3EEENS4_18smem_ptr_flag_bitsILi16EEENSV_INS5_IJNSA_ILi8EEESG_EEENS5_IJSG_SC_EEEEEEEvNS4_8identityES13_S1D_vS1E_EENS_8epilogue10collective6detail29Sm90TmaWarpSpecializedAdapterINS1H_15DefaultEpilogueISK_SL_SL_NS1G_6thread17LinearCombinationISK_Li1EffLNS1L_9ScaleType4KindE0ELNS_15FloatRoundStyleE2ESK_EENS1_15EpilogueDefaultEEEEEvvEEEEvNT_6ParamsE,"aw",@nobits
	.sectionflags	@""
	.align	16
	.zero		1024


//--------------------- .nv.shared.reserved.0     --------------------------
	.section	.nv.shared.reserved.0,"aw",@nobits
	.weak		__nv_reservedSMEM_offset_0_alias
	.size		__nv_reservedSMEM_offset_0_alias, 0, 0
	.other		__nv_reservedSMEM_offset_0_alias,@"STO_CUDA_RESERVED_SHARED STV_DEFAULT"
__nv_reservedSMEM_offset_0_alias:
	.zero		0


//--------------------- .nv.global                --------------------------
	.section	.nv.global,"aw",@nobits
.nv.global:
	.type		_ZN40_INTERNAL_b98b790b_4_k_cu_fda2e1ac_282234cute1_E,@object
	.size		_ZN40_INTERNAL_b98b790b_4_k_cu_fda2e1ac_282234cute1_E,(_ZN40_INTERNAL_b98b790b_4_k_cu_fda2e1ac_282234cuda3std3__45__cpo6cbeginE - _ZN40_INTERNAL_b98b790b_4_k_cu_fda2e1ac_282234cute1_E)
_ZN40_INTERNAL_b98b790b_4_k_cu_fda2e1ac_282234cute1_E:
	.zero		1
	.type		_ZN40_INTERNAL_b98b790b_4_k_cu_fda2e1ac_282234cuda3std3__45__cpo6cbeginE,@object
	.size		_ZN40_INTERNAL_b98b790b_4_k_cu_fda2e1ac_282234cuda3std3__45__cpo6cbeginE,(_ZN40_INTERNAL_b98b790b_4_k_cu_fda2e1ac_282234cuda3std3__48in_placeE - _ZN40_INTERNAL_b98b790b_4_k_cu_fda2e1ac_282234cuda3std3__45__cpo6cbeginE)
_ZN40_INTERNAL_b98b790b_4_k_cu_fda2e1ac_282234cuda3std3__45__cpo6cbeginE:
	.zero		1
	.type		_ZN40_INTERNAL_b98b790b_4_k_cu_fda2e1ac_282234cuda3std3__48in_placeE,@object
	.size		_ZN40_INTERNAL_b98b790b_4_k_cu_fda2e1ac_282234cuda3std3__48in_placeE,(_ZN40_INTERNAL_b98b790b_4_k_cu_fda2e1ac_282234cuda3std6ranges3__45__cpo9iter_moveE - _ZN40_INTERNAL_b98b790b_4_k_cu_fda2e1ac_282234cuda3std3__48in_placeE)
_ZN40_INTERNAL_b98b790b_4_k_cu_fda2e1ac_282234cuda3std3__48in_placeE:
	.zero		1
	.type		_ZN40_INTERNAL_b98b790b_4_k_cu_fda2e1ac_282234cuda3std6ranges3__45__cpo9iter_moveE,@object
	.size		_ZN40_INTERNAL_b98b790b_4_k_cu_fda2e1ac_282234cuda3std6ranges3__45__cpo9iter_moveE,(_ZN40_INTERNAL_b98b790b_4_k_cu_fda2e1ac_282234cuda3std3__45__cpo5beginE - _ZN40_INTERNAL_b98b790b_4_k_cu_fda2e1ac_282234cuda3std6ranges3__45__cpo9iter_moveE)
_ZN40_INTERNAL_b98b790b_4_k_cu_fda2e1ac_282234cuda3std6ranges3__45__cpo9iter_moveE:
	.zero		1
	.type		_ZN40_INTERNAL_b98b790b_4_k_cu_fda2e1ac_282234cuda3std3__45__cpo5beginE,@object
	.size		_ZN40_INTERNAL_b98b790b_4_k_cu_fda2e1ac_282234cuda3std3__45__cpo5beginE,(_ZN40_INTERNAL_b98b790b_4_k_cu_fda2e1ac_282234cuda3std3__442_GLOBAL__N__b98b790b_4_k_cu_fda2e1ac_282236ignoreE - _ZN40_INTERNAL_b98b790b_4_k_cu_fda2e1ac_282234cuda3std3__45__cpo5beginE)
_ZN40_INTERNAL_b98b790b_4_k_cu_fda2e1ac_282234cuda3std3__45__cpo5beginE:
	.zero		1
	.type		_ZN40_INTERNAL_b98b790b_4_k_cu_fda2e1ac_282234cuda3std3__442_GLOBAL__N__b98b790b_4_k_cu_fda2e1ac_282236ignoreE,@object
	.size		_ZN40_INTERNAL_b98b790b_4_k_cu_fda2e1ac_282234cuda3std3__442_GLOBAL__N__b98b790b_4_k_cu_fda2e1ac_282236ignoreE,(_ZN40_INTERNAL_b98b790b_4_k_cu_fda2e1ac_282234cute7productE - _ZN40_INTERNAL_b98b790b_4_k_cu_fda2e1ac_282234cuda3std3__442_GLOBAL__N__b98b790b_4_k_cu_fda2e1ac_282236ignoreE)
_ZN40_INTERNAL_b98b790b_4_k_cu_fda2e1ac_282234cuda3std3__442_GLOBAL__N__b98b790b_4_k_cu_fda2e1ac_282236ignoreE:
	.zero		1
	.type		_ZN40_INTERNAL_b98b790b_4_k_cu_fda2e1ac_282234cute7productE,@object
	.size		_ZN40_INTERNAL_b98b790b_4_k_cu_fda2e1ac_282234cute7productE,(_ZN40_INTERNAL_b98b790b_4_k_cu_fda2e1ac_282234cuda3std3__45__cpo3endE - _ZN40_INTERNAL_b98b790b_4_k_cu_fda2e1ac_282234cute7productE)
_ZN40_INTERNAL_b98b790b_4_k_cu_fda2e1ac_282234cute7productE:
	.zero		1
	.type		_ZN40_INTERNAL_b98b790b_4_k_cu_fda2e1ac_282234cuda3std3__45__cpo3endE,@object
	.size		_ZN40_INTERNAL_b98b790b_4_k_cu_fda2e1ac_282234cuda3std3__45__cpo3endE,(_ZN40_INTERNAL_b98b790b_4_k_cu_fda2e1ac_282234cuda3std3__419piecewise_constructE - _ZN40_INTERNAL_b98b790b_4_k_cu_fda2e1ac_282234cuda3std3__45__cpo3endE)
_ZN40_INTERNAL_b98b790b_4_k_cu_fda2e1ac_282234cuda3std3__45__cpo3endE:
	.zero		1
	.type		_ZN40_INTERNAL_b98b790b_4_k_cu_fda2e1ac_282234cuda3std3__419piecewise_constructE,@object
	.size		_ZN40_INTERNAL_b98b790b_4_k_cu_fda2e1ac_282234cuda3std3__419piecewise_constructE,(_ZN40_INTERNAL_b98b790b_4_k_cu_fda2e1ac_282234cuda3std3__45__cpo4cendE - _ZN40_INTERNAL_b98b790b_4_k_cu_fda2e1ac_282234cuda3std3__419piecewise_constructE)
_ZN40_INTERNAL_b98b790b_4_k_cu_fda2e1ac_282234cuda3std3__419piecewise_constructE:
	.zero		1
	.type		_ZN40_INTERNAL_b98b790b_4_k_cu_fda2e1ac_282234cuda3std3__45__cpo4cendE,@object
	.size		_ZN40_INTERNAL_b98b790b_4_k_cu_fda2e1ac_282234cuda3std3__45__cpo4cendE,(_ZN40_INTERNAL_b98b790b_4_k_cu_fda2e1ac_282234cuda3std6ranges3__45__cpo4swapE - _ZN40_INTERNAL_b98b790b_4_k_cu_fda2e1ac_282234cuda3std3__45__cpo4cendE)
_ZN40_INTERNAL_b98b790b_4_k_cu_fda2e1ac_282234cuda3std3__45__cpo4cendE:
	.zero		1
	.type		_ZN40_INTERNAL_b98b790b_4_k_cu_fda2e1ac_282234cuda3std6ranges3__45__cpo4swapE,@object
	.size		_ZN40_INTERNAL_b98b790b_4_k_cu_fda2e1ac_282234cuda3std6ranges3__45__cpo4swapE,(.L_8 - _ZN40_INTERNAL_b98b790b_4_k_cu_fda2e1ac_282234cuda3std6ranges3__45__cpo4swapE)
_ZN40_INTERNAL_b98b790b_4_k_cu_fda2e1ac_282234cuda3std6ranges3__45__cpo4swapE:
	.zero		1
.L_8:


//--------------------- .nv.constant0._ZN7cutlass13device_kernelINS_4gemm6kernel13GemmUniversalIN4cute5tupleIJiiiiEEENS1_10collective13CollectiveMmaINS1_34MainloopSm90TmaGmmaWarpSpecializedILi2ENS5_IJNS4_1CILi2EEESB_NSA_ILi1EEEEEENS1_32KernelTmaWarpSpecializedPingpongEEENS5_IJNSA_ILi64EEENSA_ILi256EEENSA_ILi128EEEEEENS_10bfloat16_tENS5_IJlSC_lEEESK_SL_NS4_8TiledMMAINS4_8MMA_AtomIJNS4_4SM904GMMA28MMA_64x256x16_F32BF16BF16_SSILNSP_5MajorE0ELSR_0ELNSP_7ScaleInE1ELSS_1EEEEEENS4_6LayoutINS5_IJSC_SC_SC_EEENS5_IJNSA_ILi0EEESX_SX_EEEEENS5_IJNS4_10UnderscoreES10_S10_EEEEENS4_23SM90_TMA_LOAD_MULTICASTENS4_14ComposedLayoutINS4_7SwizzleILi3ELi4ELi3EEENS4_18smem_ptr_flag_bitsILi16EEENSV_INS5_IJNSA_ILi8EEESG_EEENS5_IJSG_SC_EEEEEEEvNS4_8identityES13_S1D_vS1E_EENS_8epilogue10collective6detail29Sm90TmaWarpSpecializedAdapterINS1H_15DefaultEpilogueISK_SL_SL_NS1G_6thread17LinearCombinationISK_Li1EffLNS1L_9ScaleType4KindE0ELNS_15FloatRoundStyleE2ESK_EENS1_15EpilogueDefaultEEEEEvvEEEEvNT_6ParamsE --------------------------
	.section	.nv.constant0._ZN7cutlass13device_kernelINS_4gemm6kernel13GemmUniversalIN4cute5tupleIJiiiiEEENS1_10collective13CollectiveMmaINS1_34MainloopSm90TmaGmmaWarpSpecializedILi2ENS5_IJNS4_1CILi2EEESB_NSA_ILi1EEEEEENS1_32KernelTmaWarpSpecializedPingpongEEENS5_IJNSA_ILi64EEENSA_ILi256EEENSA_ILi128EEEEEENS_10bfloat16_tENS5_IJlSC_lEEESK_SL_NS4_8TiledMMAINS4_8MMA_AtomIJNS4_4SM904GMMA28MMA_64x256x16_F32BF16BF16_SSILNSP_5MajorE0ELSR_0ELNSP_7ScaleInE1ELSS_1EEEEEENS4_6LayoutINS5_IJSC_SC_SC_EEENS5_IJNSA_ILi0EEESX_SX_EEEEENS5_IJNS4_10UnderscoreES10_S10_EEEEENS4_23SM90_TMA_LOAD_MULTICASTENS4_14ComposedLayoutINS4_7SwizzleILi3ELi4ELi3EEENS4_18smem_ptr_flag_bitsILi16EEENSV_INS5_IJNSA_ILi8EEESG_EEENS5_IJSG_SC_EEEEEEEvNS4_8identityES13_S1D_vS1E_EENS_8epilogue10collective6detail29Sm90TmaWarpSpecializedAdapterINS1H_15DefaultEpilogueISK_SL_SL_NS1G_6thread17LinearCombinationISK_Li1EffLNS1L_9ScaleType4KindE0ELNS_15FloatRoundStyleE2ESK_EENS1_15EpilogueDefaultEEEEEvvEEEEvNT_6ParamsE,"a",@progbits
	.sectionflags	@""
	.align	4
.nv.constant0._ZN7cutlass13device_kernelINS_4gemm6kernel13GemmUniversalIN4cute5tupleIJiiiiEEENS1_10collective13CollectiveMmaINS1_34MainloopSm90TmaGmmaWarpSpecializedILi2ENS5_IJNS4_1CILi2EEESB_NSA_ILi1EEEEEENS1_32KernelTmaWarpSpecializedPingpongEEENS5_IJNSA_ILi64EEENSA_ILi256EEENSA_ILi128EEEEEENS_10bfloat16_tENS5_IJlSC_lEEESK_SL_NS4_8TiledMMAINS4_8MMA_AtomIJNS4_4SM904GMMA28MMA_64x256x16_F32BF16BF16_SSILNSP_5MajorE0ELSR_0ELNSP_7ScaleInE1ELSS_1EEEEEENS4_6LayoutINS5_IJSC_SC_SC_EEENS5_IJNSA_ILi0EEESX_SX_EEEEENS5_IJNS4_10UnderscoreES10_S10_EEEEENS4_23SM90_TMA_LOAD_MULTICASTENS4_14ComposedLayoutINS4_7SwizzleILi3ELi4ELi3EEENS4_18smem_ptr_flag_bitsILi16EEENSV_INS5_IJNSA_ILi8EEESG_EEENS5_IJSG_SC_EEEEEEEvNS4_8identityES13_S1D_vS1E_EENS_8epilogue10collective6detail29Sm90TmaWarpSpecializedAdapterINS1H_15DefaultEpilogueISK_SL_SL_NS1G_6thread17LinearCombinationISK_Li1EffLNS1L_9ScaleType4KindE0ELNS_15FloatRoundStyleE2ESK_EENS1_15EpilogueDefaultEEEEEvvEEEEvNT_6ParamsE:
	.zero		1664


//--------------------- SYMBOLS --------------------------

	.type		.nv.reservedSmem.offset0,@object
	.size		.nv.reservedSmem.offset0,0x4
	.type		__assertfail,@function
